//
// Generated by NVIDIA NVVM Compiler
//
// Compiler Build ID: CL-36424714
// Cuda compilation tools, release 13.0, V13.0.88
// Based on NVVM 20.0.0
//

.version 9.0
.target sm_100
.address_size 64

	// .globl	_Z11filldensityPiiPfS0_S0_iiiiiiiiiS0_iS0_

.visible .entry _Z11filldensityPiiPfS0_S0_iiiiiiiiiS0_iS0_(
	.param .u64 .ptr .align 1 _Z11filldensityPiiPfS0_S0_iiiiiiiiiS0_iS0__param_0,
	.param .u32 _Z11filldensityPiiPfS0_S0_iiiiiiiiiS0_iS0__param_1,
	.param .u64 .ptr .align 1 _Z11filldensityPiiPfS0_S0_iiiiiiiiiS0_iS0__param_2,
	.param .u64 .ptr .align 1 _Z11filldensityPiiPfS0_S0_iiiiiiiiiS0_iS0__param_3,
	.param .u64 .ptr .align 1 _Z11filldensityPiiPfS0_S0_iiiiiiiiiS0_iS0__param_4,
	.param .u32 _Z11filldensityPiiPfS0_S0_iiiiiiiiiS0_iS0__param_5,
	.param .u32 _Z11filldensityPiiPfS0_S0_iiiiiiiiiS0_iS0__param_6,
	.param .u32 _Z11filldensityPiiPfS0_S0_iiiiiiiiiS0_iS0__param_7,
	.param .u32 _Z11filldensityPiiPfS0_S0_iiiiiiiiiS0_iS0__param_8,
	.param .u32 _Z11filldensityPiiPfS0_S0_iiiiiiiiiS0_iS0__param_9,
	.param .u32 _Z11filldensityPiiPfS0_S0_iiiiiiiiiS0_iS0__param_10,
	.param .u32 _Z11filldensityPiiPfS0_S0_iiiiiiiiiS0_iS0__param_11,
	.param .u32 _Z11filldensityPiiPfS0_S0_iiiiiiiiiS0_iS0__param_12,
	.param .u32 _Z11filldensityPiiPfS0_S0_iiiiiiiiiS0_iS0__param_13,
	.param .u64 .ptr .align 1 _Z11filldensityPiiPfS0_S0_iiiiiiiiiS0_iS0__param_14,
	.param .u32 _Z11filldensityPiiPfS0_S0_iiiiiiiiiS0_iS0__param_15,
	.param .u64 .ptr .align 1 _Z11filldensityPiiPfS0_S0_iiiiiiiiiS0_iS0__param_16
)
{
	.reg .pred 	%p<24>;
	.reg .b32 	%r<52>;
	.reg .b32 	%f<159>;
	.reg .b64 	%rd<24>;
	.reg .b64 	%fd<7>;

	ld.param.u64 	%rd9, [_Z11filldensityPiiPfS0_S0_iiiiiiiiiS0_iS0__param_0];
	ld.param.u32 	%r9, [_Z11filldensityPiiPfS0_S0_iiiiiiiiiS0_iS0__param_1];
	ld.param.u64 	%rd10, [_Z11filldensityPiiPfS0_S0_iiiiiiiiiS0_iS0__param_2];
	ld.param.u64 	%rd11, [_Z11filldensityPiiPfS0_S0_iiiiiiiiiS0_iS0__param_3];
	ld.param.u64 	%rd12, [_Z11filldensityPiiPfS0_S0_iiiiiiiiiS0_iS0__param_4];
	ld.param.u32 	%r10, [_Z11filldensityPiiPfS0_S0_iiiiiiiiiS0_iS0__param_5];
	ld.param.u32 	%r11, [_Z11filldensityPiiPfS0_S0_iiiiiiiiiS0_iS0__param_6];
	ld.param.u32 	%r12, [_Z11filldensityPiiPfS0_S0_iiiiiiiiiS0_iS0__param_7];
	ld.param.u32 	%r13, [_Z11filldensityPiiPfS0_S0_iiiiiiiiiS0_iS0__param_11];
	ld.param.u32 	%r14, [_Z11filldensityPiiPfS0_S0_iiiiiiiiiS0_iS0__param_12];
	ld.param.u64 	%rd13, [_Z11filldensityPiiPfS0_S0_iiiiiiiiiS0_iS0__param_14];
	ld.param.u32 	%r15, [_Z11filldensityPiiPfS0_S0_iiiiiiiiiS0_iS0__param_15];
	ld.param.u64 	%rd14, [_Z11filldensityPiiPfS0_S0_iiiiiiiiiS0_iS0__param_16];
	mov.u32 	%r16, %tid.x;
	mov.u32 	%r17, %ntid.x;
	mov.u32 	%r18, %ctaid.x;
	mad.lo.s32 	%r1, %r17, %r18, %r16;
	setp.ge.s32 	%p1, %r1, %r15;
	@%p1 bra 	$L__BB0_18;
	mul.lo.s32 	%r19, %r14, %r13;
	div.s32 	%r20, %r1, %r19;
	mul.lo.s32 	%r21, %r20, %r19;
	sub.s32 	%r22, %r1, %r21;
	div.s32 	%r23, %r22, %r13;
	mul.lo.s32 	%r24, %r23, %r13;
	sub.s32 	%r25, %r22, %r24;
	add.s32 	%r2, %r25, %r10;
	add.s32 	%r3, %r23, %r11;
	add.s32 	%r4, %r20, %r12;
	setp.lt.s32 	%p2, %r9, 1;
	@%p2 bra 	$L__BB0_18;
	cvt.rn.f32.s32 	%f1, %r2;
	cvt.rn.f32.s32 	%f2, %r3;
	cvt.rn.f32.s32 	%f3, %r4;
	cvta.to.global.u64 	%rd15, %rd13;
	mul.wide.s32 	%rd16, %r1, 4;
	add.s64 	%rd1, %rd15, %rd16;
	neg.s32 	%r51, %r9;
	cvta.to.global.u64 	%rd23, %rd9;
	cvta.to.global.u64 	%rd3, %rd10;
	cvta.to.global.u64 	%rd4, %rd11;
	cvta.to.global.u64 	%rd5, %rd12;
	cvta.to.global.u64 	%rd6, %rd14;
$L__BB0_3:
	ld.global.u32 	%r7, [%rd23];
	mul.wide.s32 	%rd17, %r7, 4;
	add.s64 	%rd18, %rd3, %rd17;
	ld.global.f32 	%f17, [%rd18+-4];
	sub.f32 	%f18, %f17, %f1;
	add.s64 	%rd19, %rd4, %rd17;
	ld.global.f32 	%f19, [%rd19+-4];
	sub.f32 	%f20, %f19, %f2;
	mul.f32 	%f21, %f20, %f20;
	fma.rn.f32 	%f22, %f18, %f18, %f21;
	add.s64 	%rd20, %rd5, %rd17;
	ld.global.f32 	%f23, [%rd20+-4];
	sub.f32 	%f24, %f23, %f3;
	fma.rn.f32 	%f25, %f24, %f24, %f22;
	sqrt.rn.f32 	%f4, %f25;
	setp.gtu.f32 	%p3, %f4, 0f40C00000;
	@%p3 bra 	$L__BB0_17;
	add.s64 	%rd22, %rd6, %rd17;
	ld.global.f32 	%f27, [%rd22+-4];
	mul.f32 	%f5, %f27, 0f3F000000;
	abs.f32 	%f6, %f5;
	setp.eq.f32 	%p4, %f5, 0f3F800000;
	mov.f32 	%f157, 0f3F800000;
	@%p4 bra 	$L__BB0_9;
	setp.num.f32 	%p5, %f6, %f6;
	@%p5 bra 	$L__BB0_7;
	mov.f32 	%f83, 0f40000000;
	add.rn.f32 	%f157, %f5, %f83;
	bra.uni 	$L__BB0_9;
$L__BB0_7:
	setp.lt.f32 	%p6, %f6, 0f00800000;
	mul.f32 	%f28, %f6, 0f4B800000;
	selp.f32 	%f29, %f28, %f6, %p6;
	mov.b32 	%r26, %f29;
	add.s32 	%r27, %r26, -1060439283;
	and.b32  	%r28, %r27, -8388608;
	sub.s32 	%r29, %r26, %r28;
	mov.b32 	%f30, %r29;
	cvt.rn.f32.s32 	%f31, %r28;
	selp.f32 	%f32, 0fC1C00000, 0f00000000, %p6;
	fma.rn.f32 	%f33, %f31, 0f34000000, %f32;
	add.f32 	%f34, %f30, 0fBF800000;
	add.f32 	%f35, %f30, 0f3F800000;
	rcp.approx.ftz.f32 	%f36, %f35;
	add.f32 	%f37, %f34, %f34;
	mul.f32 	%f38, %f37, %f36;
	mul.f32 	%f39, %f38, %f38;
	neg.f32 	%f40, %f38;
	sub.f32 	%f41, %f34, %f38;
	add.f32 	%f42, %f41, %f41;
	fma.rn.f32 	%f43, %f40, %f34, %f42;
	mul.rn.f32 	%f44, %f36, %f43;
	fma.rn.f32 	%f45, %f39, 0f3A2C32E4, 0f3B52E7DB;
	fma.rn.f32 	%f46, %f45, %f39, 0f3C93BB73;
	fma.rn.f32 	%f47, %f46, %f39, 0f3DF6384F;
	mul.rn.f32 	%f48, %f47, %f39;
	fma.rn.f32 	%f49, %f38, 0f3FB8AA3B, %f33;
	mul.f32 	%f50, %f48, 0f40400000;
	sub.f32 	%f51, %f33, %f49;
	fma.rn.f32 	%f52, %f38, 0f3FB8AA3B, %f51;
	fma.rn.f32 	%f53, %f44, 0f3FB8AA3B, %f52;
	fma.rn.f32 	%f54, %f38, 0f32A55E34, %f53;
	fma.rn.f32 	%f55, %f50, %f44, %f54;
	fma.rn.f32 	%f56, %f48, %f38, %f55;
	add.rn.f32 	%f57, %f49, %f56;
	mov.f32 	%f58, 0f40000000;
	mul.rn.f32 	%f59, %f57, %f58;
	cvt.rni.f32.f32 	%f60, %f59;
	sub.f32 	%f61, %f59, %f60;
	neg.f32 	%f62, %f59;
	fma.rn.f32 	%f63, %f57, 0f40000000, %f62;
	neg.f32 	%f64, %f49;
	add.rn.f32 	%f65, %f57, %f64;
	neg.f32 	%f66, %f65;
	add.rn.f32 	%f67, %f56, %f66;
	fma.rn.f32 	%f68, %f67, 0f40000000, %f63;
	add.f32 	%f69, %f61, %f68;
	setp.gt.f32 	%p7, %f60, 0f00000000;
	selp.b32 	%r30, 0, -2097152000, %p7;
	setp.neu.f32 	%p8, %f5, 0f00000000;
	setp.neu.f32 	%p9, %f6, 0f7F800000;
	setp.lt.f32 	%p10, %f59, 0f00000000;
	selp.f32 	%f70, 0f00000000, 0f7F800000, %p10;
	abs.f32 	%f71, %f59;
	setp.gt.f32 	%p11, %f71, 0f43180000;
	cvt.rzi.s32.f32 	%r31, %f60;
	shl.b32 	%r32, %r31, 23;
	sub.s32 	%r33, %r32, %r30;
	mov.b32 	%f72, %r33;
	add.s32 	%r34, %r30, 2130706432;
	mov.b32 	%f73, %r34;
	fma.rn.f32 	%f74, %f69, 0f391FCB8E, 0f3AAF85ED;
	fma.rn.f32 	%f75, %f74, %f69, 0f3C1D9856;
	fma.rn.f32 	%f76, %f75, %f69, 0f3D6357BB;
	fma.rn.f32 	%f77, %f76, %f69, 0f3E75FDEC;
	fma.rn.f32 	%f78, %f77, %f69, 0f3F317218;
	fma.rn.f32 	%f79, %f78, %f69, 0f3F800000;
	mul.f32 	%f80, %f79, %f73;
	mul.f32 	%f81, %f80, %f72;
	selp.f32 	%f157, %f70, %f81, %p11;
	and.pred  	%p12, %p8, %p9;
	@%p12 bra 	$L__BB0_9;
	add.f32 	%f82, %f5, %f5;
	mov.b32 	%r35, %f82;
	and.b32  	%r36, %r35, 2147483647;
	mov.b32 	%f157, %r36;
$L__BB0_9:
	mul.f32 	%f11, %f157, 0f40C90FDB;
	abs.f32 	%f12, %f11;
	setp.eq.f32 	%p13, %f11, 0f3F800000;
	mov.f32 	%f158, 0f3F800000;
	@%p13 bra 	$L__BB0_16;
	setp.num.f32 	%p14, %f12, %f12;
	@%p14 bra 	$L__BB0_12;
	mov.f32 	%f141, 0fBFC00000;
	add.rn.f32 	%f158, %f11, %f141;
	bra.uni 	$L__BB0_16;
$L__BB0_12:
	setp.neu.f32 	%p15, %f11, 0f00000000;
	setp.neu.f32 	%p16, %f12, 0f7F800000;
	and.pred  	%p17, %p15, %p16;
	@%p17 bra 	$L__BB0_14;
	add.f32 	%f140, %f11, %f11;
	mov.b32 	%r46, %f140;
	and.b32  	%r47, %r46, 2147483647;
	xor.b32  	%r48, %r47, 2139095040;
	mov.b32 	%f158, %r48;
	bra.uni 	$L__BB0_16;
$L__BB0_14:
	setp.lt.f32 	%p18, %f12, 0f00800000;
	mul.f32 	%f85, %f12, 0f4B800000;
	selp.f32 	%f86, %f85, %f12, %p18;
	mov.b32 	%r37, %f86;
	add.s32 	%r38, %r37, -1060439283;
	and.b32  	%r39, %r38, -8388608;
	sub.s32 	%r40, %r37, %r39;
	mov.b32 	%f87, %r40;
	cvt.rn.f32.s32 	%f88, %r39;
	selp.f32 	%f89, 0fC1C00000, 0f00000000, %p18;
	fma.rn.f32 	%f90, %f88, 0f34000000, %f89;
	add.f32 	%f91, %f87, 0fBF800000;
	add.f32 	%f92, %f87, 0f3F800000;
	rcp.approx.ftz.f32 	%f93, %f92;
	add.f32 	%f94, %f91, %f91;
	mul.f32 	%f95, %f94, %f93;
	mul.f32 	%f96, %f95, %f95;
	neg.f32 	%f97, %f95;
	sub.f32 	%f98, %f91, %f95;
	add.f32 	%f99, %f98, %f98;
	fma.rn.f32 	%f100, %f97, %f91, %f99;
	mul.rn.f32 	%f101, %f93, %f100;
	fma.rn.f32 	%f102, %f96, 0f3A2C32E4, 0f3B52E7DB;
	fma.rn.f32 	%f103, %f102, %f96, 0f3C93BB73;
	fma.rn.f32 	%f104, %f103, %f96, 0f3DF6384F;
	mul.rn.f32 	%f105, %f104, %f96;
	fma.rn.f32 	%f106, %f95, 0f3FB8AA3B, %f90;
	mul.f32 	%f107, %f105, 0f40400000;
	sub.f32 	%f108, %f90, %f106;
	fma.rn.f32 	%f109, %f95, 0f3FB8AA3B, %f108;
	fma.rn.f32 	%f110, %f101, 0f3FB8AA3B, %f109;
	fma.rn.f32 	%f111, %f95, 0f32A55E34, %f110;
	fma.rn.f32 	%f112, %f107, %f101, %f111;
	fma.rn.f32 	%f113, %f105, %f95, %f112;
	add.rn.f32 	%f114, %f106, %f113;
	mov.f32 	%f115, 0fBFC00000;
	mul.rn.f32 	%f116, %f114, %f115;
	cvt.rni.f32.f32 	%f117, %f116;
	sub.f32 	%f118, %f116, %f117;
	neg.f32 	%f119, %f116;
	fma.rn.f32 	%f120, %f114, 0fBFC00000, %f119;
	neg.f32 	%f121, %f106;
	add.rn.f32 	%f122, %f114, %f121;
	neg.f32 	%f123, %f122;
	add.rn.f32 	%f124, %f113, %f123;
	fma.rn.f32 	%f125, %f124, 0fBFC00000, %f120;
	add.f32 	%f126, %f118, %f125;
	setp.gt.f32 	%p19, %f117, 0f00000000;
	selp.b32 	%r41, 0, -2097152000, %p19;
	setp.geu.f32 	%p20, %f11, 0f00000000;
	setp.lt.f32 	%p21, %f116, 0f00000000;
	selp.f32 	%f127, 0f00000000, 0f7F800000, %p21;
	abs.f32 	%f128, %f116;
	setp.gt.f32 	%p22, %f128, 0f43180000;
	cvt.rzi.s32.f32 	%r42, %f117;
	shl.b32 	%r43, %r42, 23;
	sub.s32 	%r44, %r43, %r41;
	mov.b32 	%f129, %r44;
	add.s32 	%r45, %r41, 2130706432;
	mov.b32 	%f130, %r45;
	fma.rn.f32 	%f131, %f126, 0f391FCB8E, 0f3AAF85ED;
	fma.rn.f32 	%f132, %f131, %f126, 0f3C1D9856;
	fma.rn.f32 	%f133, %f132, %f126, 0f3D6357BB;
	fma.rn.f32 	%f134, %f133, %f126, 0f3E75FDEC;
	fma.rn.f32 	%f135, %f134, %f126, 0f3F317218;
	fma.rn.f32 	%f136, %f135, %f126, 0f3F800000;
	mul.f32 	%f137, %f136, %f130;
	mul.f32 	%f138, %f137, %f129;
	selp.f32 	%f158, %f127, %f138, %p22;
	@%p20 bra 	$L__BB0_16;
	mov.f32 	%f158, 0f7FFFFFFF;
$L__BB0_16:
	cvt.f64.f32 	%fd1, %f4;
	neg.f64 	%fd2, %fd1;
	mul.f64 	%fd3, %fd2, %fd1;
	cvt.f64.f32 	%fd4, %f157;
	add.f64 	%fd5, %fd4, %fd4;
	div.rn.f64 	%fd6, %fd3, %fd5;
	cvt.rn.f32.f64 	%f142, %fd6;
	fma.rn.f32 	%f143, %f142, 0f3BBB989D, 0f3F000000;
	cvt.sat.f32.f32 	%f144, %f143;
	mov.f32 	%f145, 0f4B400001;
	mov.f32 	%f146, 0f437C0000;
	fma.rm.f32 	%f147, %f144, %f146, %f145;
	add.f32 	%f148, %f147, 0fCB40007F;
	neg.f32 	%f149, %f148;
	fma.rn.f32 	%f150, %f142, 0f3FB8AA3B, %f149;
	fma.rn.f32 	%f151, %f142, 0f32A57060, %f150;
	mov.b32 	%r49, %f147;
	shl.b32 	%r50, %r49, 23;
	mov.b32 	%f152, %r50;
	ex2.approx.ftz.f32 	%f153, %f151;
	mul.f32 	%f154, %f153, %f152;
	ld.global.f32 	%f155, [%rd1];
	fma.rn.f32 	%f156, %f158, %f154, %f155;
	st.global.f32 	[%rd1], %f156;
$L__BB0_17:
	add.s32 	%r51, %r51, 1;
	setp.ne.s32 	%p23, %r51, 0;
	add.s64 	%rd23, %rd23, 4;
	@%p23 bra 	$L__BB0_3;
$L__BB0_18:
	ret;

}


// ===== COMPILED SASS (sm_100) =====

	.target	sm_100

	.elftype	@"ET_EXEC"


//--------------------- .note.nv.tkinfo           --------------------------
	.section	.note.nv.tkinfo,"",@"SHT_NOTE"
	.sectionflags	@"SHF_NOTE_NV_TKINFO"
	.tkinfo
        /*0018*/ 	.word	0x00000002
        /*0030*/ 	.string	""
        /*0030*/ 	.string	"ptxas"
        /*0030*/ 	.string	"Cuda compilation tools, release 13.0, V13.0.88"
        /*0030*/ 	.string	"Build cuda_13.0.r13.0/compiler.36424714_0"
        /*0030*/ 	.string	"-arch sm_100 -m 64 "



//--------------------- .note.nv.cuinfo           --------------------------
	.section	.note.nv.cuinfo,"",@"SHT_NOTE"
	.sectionflags	@"SHF_NOTE_NV_CUINFO"
        /*0018*/ 	.short	0x0002
        /*001a*/ 	.short	0x0064
        /*001c*/ 	.short	0x0082
	.zero		2


//--------------------- .nv.info                  --------------------------
	.section	.nv.info,"",@"SHT_CUDA_INFO"
	.align	4


	//----- nvinfo : EIATTR_REGCOUNT
	.align		4
        /*0000*/ 	.byte	0x04, 0x2f
        /*0002*/ 	.short	(.L_1 - .L_0)
	.align		4
.L_0:
        /*0004*/ 	.word	index@(_Z11filldensityPiiPfS0_S0_iiiiiiiiiS0_iS0_)
        /*0008*/ 	.word	0x00000026


	//----- nvinfo : EIATTR_FRAME_SIZE
	.align		4
.L_1:
        /*000c*/ 	.byte	0x04, 0x11
        /*000e*/ 	.short	(.L_3 - .L_2)
	.align		4
.L_2:
        /*0010*/ 	.word	index@($__internal_1_$__cuda_sm20_sqrt_rn_f32_slowpath)
        /*0014*/ 	.word	0x00000000


	//----- nvinfo : EIATTR_FRAME_SIZE
	.align		4
.L_3:
        /*0018*/ 	.byte	0x04, 0x11
        /*001a*/ 	.short	(.L_5 - .L_4)
	.align		4
.L_4:
        /*001c*/ 	.word	index@($__internal_0_$__cuda_sm20_div_rn_f64_full)
        /*0020*/ 	.word	0x00000000


	//----- nvinfo : EIATTR_FRAME_SIZE
	.align		4
.L_5:
        /*0024*/ 	.byte	0x04, 0x11
        /*0026*/ 	.short	(.L_7 - .L_6)
	.align		4
.L_6:
        /*0028*/ 	.word	index@(_Z11filldensityPiiPfS0_S0_iiiiiiiiiS0_iS0_)
        /*002c*/ 	.word	0x00000000


	//----- nvinfo : EIATTR_MIN_STACK_SIZE
	.align		4
.L_7:
        /*0030*/ 	.byte	0x04, 0x12
        /*0032*/ 	.short	(.L_9 - .L_8)
	.align		4
.L_8:
        /*0034*/ 	.word	index@(_Z11filldensityPiiPfS0_S0_iiiiiiiiiS0_iS0_)
        /*0038*/ 	.word	0x00000000
.L_9:


//--------------------- .nv.compat                --------------------------
	.section	.nv.compat,"",@"SHT_CUDA_COMPAT_INFO"
	.align	4
        /*0000*/ 	.byte	0x02, 0x09, 0x00, 0x00, 0x02, 0x02, 0x01, 0x00, 0x02, 0x05, 0x05, 0x00, 0x03, 0x07, 0x01, 0x01
        /*0010*/ 	.byte	0x02, 0x03, 0x00, 0x00, 0x02, 0x06, 0x01, 0x00, 0x04, 0x0b, 0x08, 0x00, 0x01, 0x00, 0x00, 0x00
        /*0020*/ 	.byte	0x00, 0x00, 0x00, 0x00


//--------------------- .nv.info._Z11filldensityPiiPfS0_S0_iiiiiiiiiS0_iS0_ --------------------------
	.section	.nv.info._Z11filldensityPiiPfS0_S0_iiiiiiiiiS0_iS0_,"",@"SHT_CUDA_INFO"
	.sectionflags	@""
	.align	4


	//----- nvinfo : EIATTR_CUDA_API_VERSION
	.align		4
        /*0000*/ 	.byte	0x04, 0x37
        /*0002*/ 	.short	(.L_11 - .L_10)
.L_10:
        /*0004*/ 	.word	0x00000082


	//----- nvinfo : EIATTR_KPARAM_INFO
	.align		4
.L_11:
        /*0008*/ 	.byte	0x04, 0x17
        /*000a*/ 	.short	(.L_13 - .L_12)
.L_12:
        /*000c*/ 	.word	0x00000000
        /*0010*/ 	.short	0x0010
        /*0012*/ 	.short	0x0060
        /*0014*/ 	.byte	0x00, 0xf5, 0x21, 0x00


	//----- nvinfo : EIATTR_KPARAM_INFO
	.align		4
.L_13:
        /*0018*/ 	.byte	0x04, 0x17
        /*001a*/ 	.short	(.L_15 - .L_14)
.L_14:
        /*001c*/ 	.word	0x00000000
        /*0020*/ 	.short	0x000f
        /*0022*/ 	.short	0x0058
        /*0024*/ 	.byte	0x00, 0xf0, 0x11, 0x00


	//----- nvinfo : EIATTR_KPARAM_INFO
	.align		4
.L_15:
        /*0028*/ 	.byte	0x04, 0x17
        /*002a*/ 	.short	(.L_17 - .L_16)
.L_16:
        /*002c*/ 	.word	0x00000000
        /*0030*/ 	.short	0x000e
        /*0032*/ 	.short	0x0050
        /*0034*/ 	.byte	0x00, 0xf5, 0x21, 0x00


	//----- nvinfo : EIATTR_KPARAM_INFO
	.align		4
.L_17:
        /*0038*/ 	.byte	0x04, 0x17
        /*003a*/ 	.short	(.L_19 - .L_18)
.L_18:
        /*003c*/ 	.word	0x00000000
        /*0040*/ 	.short	0x000d
        /*0042*/ 	.short	0x0048
        /*0044*/ 	.byte	0x00, 0xf0, 0x11, 0x00


	//----- nvinfo : EIATTR_KPARAM_INFO
	.align		4
.L_19:
        /*0048*/ 	.byte	0x04, 0x17
        /*004a*/ 	.short	(.L_21 - .L_20)
.L_20:
        /*004c*/ 	.word	0x00000000
        /*0050*/ 	.short	0x000c
        /*0052*/ 	.short	0x0044
        /*0054*/ 	.byte	0x00, 0xf0, 0x11, 0x00


	//----- nvinfo : EIATTR_KPARAM_INFO
	.align		4
.L_21:
        /*0058*/ 	.byte	0x04, 0x17
        /*005a*/ 	.short	(.L_23 - .L_22)
.L_22:
        /*005c*/ 	.word	0x00000000
        /*0060*/ 	.short	0x000b
        /*0062*/ 	.short	0x0040
        /*0064*/ 	.byte	0x00, 0xf0, 0x11, 0x00


	//----- nvinfo : EIATTR_KPARAM_INFO
	.align		4
.L_23:
        /*0068*/ 	.byte	0x04, 0x17
        /*006a*/ 	.short	(.L_25 - .L_24)
.L_24:
        /*006c*/ 	.word	0x00000000
        /*0070*/ 	.short	0x000a
        /*0072*/ 	.short	0x003c
        /*0074*/ 	.byte	0x00, 0xf0, 0x11, 0x00


	//----- nvinfo : EIATTR_KPARAM_INFO
	.align		4
.L_25:
        /*0078*/ 	.byte	0x04, 0x17
        /*007a*/ 	.short	(.L_27 - .L_26)
.L_26:
        /*007c*/ 	.word	0x00000000
        /*0080*/ 	.short	0x0009
        /*0082*/ 	.short	0x0038
        /*0084*/ 	.byte	0x00, 0xf0, 0x11, 0x00


	//----- nvinfo : EIATTR_KPARAM_INFO
	.align		4
.L_27:
        /*0088*/ 	.byte	0x04, 0x17
        /*008a*/ 	.short	(.L_29 - .L_28)
.L_28:
        /*008c*/ 	.word	0x00000000
        /*0090*/ 	.short	0x0008
        /*0092*/ 	.short	0x0034
        /*0094*/ 	.byte	0x00, 0xf0, 0x11, 0x00


	//----- nvinfo : EIATTR_KPARAM_INFO
	.align		4
.L_29:
        /*0098*/ 	.byte	0x04, 0x17
        /*009a*/ 	.short	(.L_31 - .L_30)
.L_30:
        /*009c*/ 	.word	0x00000000
        /*00a0*/ 	.short	0x0007
        /*00a2*/ 	.short	0x0030
        /*00a4*/ 	.byte	0x00, 0xf0, 0x11, 0x00


	//----- nvinfo : EIATTR_KPARAM_INFO
	.align		4
.L_31:
        /*00a8*/ 	.byte	0x04, 0x17
        /*00aa*/ 	.short	(.L_33 - .L_32)
.L_32:
        /*00ac*/ 	.word	0x00000000
        /*00b0*/ 	.short	0x0006
        /*00b2*/ 	.short	0x002c
        /*00b4*/ 	.byte	0x00, 0xf0, 0x11, 0x00


	//----- nvinfo : EIATTR_KPARAM_INFO
	.align		4
.L_33:
        /*00b8*/ 	.byte	0x04, 0x17
        /*00ba*/ 	.short	(.L_35 - .L_34)
.L_34:
        /*00bc*/ 	.word	0x00000000
        /*00c0*/ 	.short	0x0005
        /*00c2*/ 	.short	0x0028
        /*00c4*/ 	.byte	0x00, 0xf0, 0x11, 0x00


	//----- nvinfo : EIATTR_KPARAM_INFO
	.align		4
.L_35:
        /*00c8*/ 	.byte	0x04, 0x17
        /*00ca*/ 	.short	(.L_37 - .L_36)
.L_36:
        /*00cc*/ 	.word	0x00000000
        /*00d0*/ 	.short	0x0004
        /*00d2*/ 	.short	0x0020
        /*00d4*/ 	.byte	0x00, 0xf5, 0x21, 0x00


	//----- nvinfo : EIATTR_KPARAM_INFO
	.align		4
.L_37:
        /*00d8*/ 	.byte	0x04, 0x17
        /*00da*/ 	.short	(.L_39 - .L_38)
.L_38:
        /*00dc*/ 	.word	0x00000000
        /*00e0*/ 	.short	0x0003
        /*00e2*/ 	.short	0x0018
        /*00e4*/ 	.byte	0x00, 0xf5, 0x21, 0x00


	//----- nvinfo : EIATTR_KPARAM_INFO
	.align		4
.L_39:
        /*00e8*/ 	.byte	0x04, 0x17
        /*00ea*/ 	.short	(.L_41 - .L_40)
.L_40:
        /*00ec*/ 	.word	0x00000000
        /*00f0*/ 	.short	0x0002
        /*00f2*/ 	.short	0x0010
        /*00f4*/ 	.byte	0x00, 0xf5, 0x21, 0x00


	//----- nvinfo : EIATTR_KPARAM_INFO
	.align		4
.L_41:
        /*00f8*/ 	.byte	0x04, 0x17
        /*00fa*/ 	.short	(.L_43 - .L_42)
.L_42:
        /*00fc*/ 	.word	0x00000000
        /*0100*/ 	.short	0x0001
        /*0102*/ 	.short	0x0008
        /*0104*/ 	.byte	0x00, 0xf0, 0x11, 0x00


	//----- nvinfo : EIATTR_KPARAM_INFO
	.align		4
.L_43:
        /*0108*/ 	.byte	0x04, 0x17
        /*010a*/ 	.short	(.L_45 - .L_44)
.L_44:
        /*010c*/ 	.word	0x00000000
        /*0110*/ 	.short	0x0000
        /*0112*/ 	.short	0x0000
        /*0114*/ 	.byte	0x00, 0xf5, 0x21, 0x00


	//----- nvinfo : EIATTR_SPARSE_MMA_MASK
	.align		4
.L_45:
        /*0118*/ 	.byte	0x03, 0x50
        /*011a*/ 	.short	0x0000


	//----- nvinfo : EIATTR_MAXREG_COUNT
	.align		4
        /*011c*/ 	.byte	0x03, 0x1b
        /*011e*/ 	.short	0x00ff


	//----- nvinfo : EIATTR_MERCURY_ISA_VERSION
	.align		4
        /*0120*/ 	.byte	0x03, 0x5f
        /*0122*/ 	.short	0x0101


	//----- nvinfo : EIATTR_VRC_CTA_INIT_COUNT
	.align		4
        /*0124*/ 	.byte	0x02, 0x4a
	.zero		1
	.zero		1


	//----- nvinfo : EIATTR_EXIT_INSTR_OFFSETS
	.align		4
        /*0128*/ 	.byte	0x04, 0x1c
        /*012a*/ 	.short	(.L_47 - .L_46)


	//   ....[0]....
.L_46:
        /*012c*/ 	.word	0x00000070


	//   ....[1]....
        /*0130*/ 	.word	0x00000450


	//   ....[2]....
        /*0134*/ 	.word	0x000012e0


	//----- nvinfo : EIATTR_CRS_STACK_SIZE
	.align		4
.L_47:
        /*0138*/ 	.byte	0x04, 0x1e
        /*013a*/ 	.short	(.L_49 - .L_48)
.L_48:
        /*013c*/ 	.word	0x00000000


	//----- nvinfo : EIATTR_CBANK_PARAM_SIZE
	.align		4
.L_49:
        /*0140*/ 	.byte	0x03, 0x19
        /*0142*/ 	.short	0x0068


	//----- nvinfo : EIATTR_PARAM_CBANK
	.align		4
        /*0144*/ 	.byte	0x04, 0x0a
        /*0146*/ 	.short	(.L_51 - .L_50)
	.align		4
.L_50:
        /*0148*/ 	.word	index@(.nv.constant0._Z11filldensityPiiPfS0_S0_iiiiiiiiiS0_iS0_)
        /*014c*/ 	.short	0x0380
        /*014e*/ 	.short	0x0068


	//----- nvinfo : EIATTR_SW_WAR
	.align		4
.L_51:
        /*0150*/ 	.byte	0x04, 0x36
        /*0152*/ 	.short	(.L_53 - .L_52)
.L_52:
        /*0154*/ 	.word	0x00000008
.L_53:


//--------------------- .nv.callgraph             --------------------------
	.section	.nv.callgraph,"",@"SHT_CUDA_CALLGRAPH"
	.align	4
	.sectionentsize	8
	.align		4
        /*0000*/ 	.word	0x00000000
	.align		4
        /*0004*/ 	.word	0xffffffff
	.align		4
        /*0008*/ 	.word	0x00000000
	.align		4
        /*000c*/ 	.word	0xfffffffe
	.align		4
        /*0010*/ 	.word	0x00000000
	.align		4
        /*0014*/ 	.word	0xfffffffd
	.align		4
        /*0018*/ 	.word	0x00000000
	.align		4
        /*001c*/ 	.word	0xfffffffc


//--------------------- .text._Z11filldensityPiiPfS0_S0_iiiiiiiiiS0_iS0_ --------------------------
	.section	.text._Z11filldensityPiiPfS0_S0_iiiiiiiiiS0_iS0_,"ax",@progbits
	.align	128
        .global         _Z11filldensityPiiPfS0_S0_iiiiiiiiiS0_iS0_
        .type           _Z11filldensityPiiPfS0_S0_iiiiiiiiiS0_iS0_,@function
        .size           _Z11filldensityPiiPfS0_S0_iiiiiiiiiS0_iS0_,(.L_x_18 - _Z11filldensityPiiPfS0_S0_iiiiiiiiiS0_iS0_)
        .other          _Z11filldensityPiiPfS0_S0_iiiiiiiiiS0_iS0_,@"STO_CUDA_ENTRY STV_DEFAULT"
_Z11filldensityPiiPfS0_S0_iiiiiiiiiS0_iS0_:
.text._Z11filldensityPiiPfS0_S0_iiiiiiiiiS0_iS0_:
[----:B------:R-:W-:Y:S01]  /*0000*/  LDC R1, c[0x0][0x37c] ;  /* 0x0000df00ff017b82 */ /* 0x000fe20000000800 */
[----:B------:R-:W0:Y:S01]  /*0010*/  S2R R14, SR_TID.X ;  /* 0x00000000000e7919 */ /* 0x000e220000002100 */
[----:B------:R-:W0:Y:S01]  /*0020*/  LDCU UR4, c[0x0][0x360] ;  /* 0x00006c00ff0477ac */ /* 0x000e220008000800 */
[----:B------:R-:W0:Y:S01]  /*0030*/  S2R R3, SR_CTAID.X ;  /* 0x0000000000037919 */ /* 0x000e220000002500 */
[----:B------:R-:W1:Y:S01]  /*0040*/  LDCU UR5, c[0x0][0x3d8] ;  /* 0x00007b00ff0577ac */ /* 0x000e620008000800 */
[----:B0-----:R-:W-:-:S05]  /*0050*/  IMAD R14, R3, UR4, R14 ;  /* 0x00000004030e7c24 */ /* 0x001fca000f8e020e */
[----:B-1----:R-:W-:-:S13]  /*0060*/  ISETP.GE.AND P0, PT, R14, UR5, PT ;  /* 0x000000050e007c0c */ /* 0x002fda000bf06270 */
[----:B------:R-:W-:Y:S05]  /*0070*/  @P0 EXIT ;  /* 0x000000000000094d */ /* 0x000fea0003800000 */
[----:B------:R-:W0:Y:S01]  /*0080*/  LDC.64 R2, c[0x0][0x3c0] ;  /* 0x0000f000ff027b82 */ /* 0x000e220000000a00 */
[----:B------:R-:W-:Y:S01]  /*0090*/  IABS R8, R14 ;  /* 0x0000000e00087213 */ /* 0x000fe20000000000 */
[----:B------:R-:W1:Y:S01]  /*00a0*/  LDCU.64 UR4, c[0x0][0x3a8] ;  /* 0x00007500ff0477ac */ /* 0x000e620008000a00 */
[----:B------:R-:W2:Y:S01]  /*00b0*/  LDCU UR6, c[0x0][0x3b0] ;  /* 0x00007600ff0677ac */ /* 0x000ea20008000800 */
[-C--:B0-----:R-:W-:Y:S01]  /*00c0*/  IMAD R3, R3, R2.reuse, RZ ;  /* 0x0000000203037224 */ /* 0x081fe200078e02ff */
[----:B------:R-:W-:-:S04]  /*00d0*/  IABS R11, R2 ;  /* 0x00000002000b7213 */ /* 0x000fc80000000000 */
[----:B------:R-:W-:-:S04]  /*00e0*/  IABS R7, R3 ;  /* 0x0000000300077213 */ /* 0x000fc80000000000 */
[----:B------:R-:W0:Y:S08]  /*00f0*/  I2F.RP R0, R7 ;  /* 0x0000000700007306 */ /* 0x000e300000209400 */
[----:B0-----:R-:W0:Y:S02]  /*0100*/  MUFU.RCP R0, R0 ;  /* 0x0000000000007308 */ /* 0x001e240000001000 */
[----:B0-----:R-:W-:-:S06]  /*0110*/  IADD3 R4, PT, PT, R0, 0xffffffe, RZ ;  /* 0x0ffffffe00047810 */ /* 0x001fcc0007ffe0ff */
[----:B------:R0:W3:Y:S02]  /*0120*/  F2I.FTZ.U32.TRUNC.NTZ R5, R4 ;  /* 0x0000000400057305 */ /* 0x0000e4000021f000 */
[----:B0-----:R-:W-:Y:S02]  /*0130*/  HFMA2 R4, -RZ, RZ, 0, 0 ;  /* 0x00000000ff047431 */ /* 0x001fe400000001ff */
[----:B---3--:R-:W-:-:S04]  /*0140*/  IMAD.MOV R6, RZ, RZ, -R5 ;  /* 0x000000ffff067224 */ /* 0x008fc800078e0a05 */
[----:B------:R-:W-:Y:S01]  /*0150*/  IMAD R9, R6, R7, RZ ;  /* 0x0000000706097224 */ /* 0x000fe200078e02ff */
[----:B------:R-:W-:-:S03]  /*0160*/  IABS R6, R3 ;  /* 0x0000000300067213 */ /* 0x000fc60000000000 */
[----:B------:R-:W-:-:S04]  /*0170*/  IMAD.HI.U32 R5, R5, R9, R4 ;  /* 0x0000000905057227 */ /* 0x000fc800078e0004 */
[----:B------:R-:W-:Y:S02]  /*0180*/  IMAD.MOV R9, RZ, RZ, -R6 ;  /* 0x000000ffff097224 */ /* 0x000fe400078e0a06 */
[----:B------:R-:W-:Y:S01]  /*0190*/  IMAD.HI.U32 R0, R5, R8, RZ ;  /* 0x0000000805007227 */ /* 0x000fe200078e00ff */
[----:B------:R-:W0:Y:S03]  /*01a0*/  I2F.RP R6, R11 ;  /* 0x0000000b00067306 */ /* 0x000e260000209400 */
[----:B------:R-:W-:-:S05]  /*01b0*/  IMAD R4, R0, R9, R8 ;  /* 0x0000000900047224 */ /* 0x000fca00078e0208 */
[----:B------:R-:W-:Y:S01]  /*01c0*/  ISETP.GT.U32.AND P1, PT, R7, R4, PT ;  /* 0x000000040700720c */ /* 0x000fe20003f24070 */
[----:B0-----:R-:W0:-:S12]  /*01d0*/  MUFU.RCP R6, R6 ;  /* 0x0000000600067308 */ /* 0x001e180000001000 */
[-C--:B------:R-:W-:Y:S02]  /*01e0*/  @!P1 IADD3 R4, PT, PT, R4, -R7.reuse, RZ ;  /* 0x8000000704049210 */ /* 0x080fe40007ffe0ff */
[----:B------:R-:W-:Y:S02]  /*01f0*/  @!P1 IADD3 R0, PT, PT, R0, 0x1, RZ ;  /* 0x0000000100009810 */ /* 0x000fe40007ffe0ff */
[----:B------:R-:W-:Y:S02]  /*0200*/  ISETP.GE.U32.AND P0, PT, R4, R7, PT ;  /* 0x000000070400720c */ /* 0x000fe40003f06070 */
[----:B------:R-:W-:Y:S02]  /*0210*/  LOP3.LUT R4, R14, R3, RZ, 0x3c, !PT ;  /* 0x000000030e047212 */ /* 0x000fe400078e3cff */
[----:B------:R-:W-:Y:S02]  /*0220*/  ISETP.NE.AND P1, PT, R3, RZ, PT ;  /* 0x000000ff0300720c */ /* 0x000fe40003f25270 */
[----:B------:R-:W-:Y:S01]  /*0230*/  ISETP.GE.AND P2, PT, R4, RZ, PT ;  /* 0x000000ff0400720c */ /* 0x000fe20003f46270 */
[----:B0-----:R-:W-:-:S04]  /*0240*/  VIADD R4, R6, 0xffffffe ;  /* 0x0ffffffe06047836 */ /* 0x001fc80000000000 */
[----:B------:R0:W3:Y:S02]  /*0250*/  F2I.FTZ.U32.TRUNC.NTZ R5, R4 ;  /* 0x0000000400057305 */ /* 0x0000e4000021f000 */
[----:B------:R-:W-:-:S05]  /*0260*/  @P0 VIADD R0, R0, 0x1 ;  /* 0x0000000100000836 */ /* 0x000fca0000000000 */
[----:B------:R-:W-:Y:S01]  /*0270*/  MOV R7, R0 ;  /* 0x0000000000077202 */ /* 0x000fe20000000f00 */
[----:B0-----:R-:W-:-:S04]  /*0280*/  HFMA2 R4, -RZ, RZ, 0, 0 ;  /* 0x00000000ff047431 */ /* 0x001fc800000001ff */
[----:B------:R-:W-:Y:S01]  /*0290*/  @!P2 IMAD.MOV R7, RZ, RZ, -R7 ;  /* 0x000000ffff07a224 */ /* 0x000fe200078e0a07 */
[----:B------:R-:W-:Y:S02]  /*02a0*/  @!P1 LOP3.LUT R7, RZ, R3, RZ, 0x33, !PT ;  /* 0x00000003ff079212 */ /* 0x000fe400078e33ff */
[----:B---3--:R-:W-:-:S03]  /*02b0*/  IADD3 R6, PT, PT, RZ, -R5, RZ ;  /* 0x80000005ff067210 */ /* 0x008fc60007ffe0ff */
[----:B------:R-:W-:Y:S01]  /*02c0*/  IMAD.MOV R0, RZ, RZ, -R7 ;  /* 0x000000ffff007224 */ /* 0x000fe200078e0a07 */
[----:B--2---:R-:W-:-:S03]  /*02d0*/  IADD3 R7, PT, PT, R7, UR6, RZ ;  /* 0x0000000607077c10 */ /* 0x004fc6000fffe0ff */
[----:B------:R-:W-:Y:S02]  /*02e0*/  IMAD R9, R3, R0, R14 ;  /* 0x0000000003097224 */ /* 0x000fe400078e020e */
[----:B------:R-:W-:-:S03]  /*02f0*/  IMAD R3, R6, R11, RZ ;  /* 0x0000000b06037224 */ /* 0x000fc600078e02ff */
[----:B------:R-:W-:Y:S01]  /*0300*/  IABS R0, R9 ;  /* 0x0000000900007213 */ /* 0x000fe20000000000 */
[----:B------:R-:W-:Y:S02]  /*0310*/  IMAD.HI.U32 R4, R5, R3, R4 ;  /* 0x0000000305047227 */ /* 0x000fe400078e0004 */
[----:B------:R-:W0:Y:S04]  /*0320*/  LDC R5, c[0x0][0x388] ;  /* 0x0000e200ff057b82 */ /* 0x000e280000000800 */
[----:B------:R-:W-:-:S04]  /*0330*/  IMAD.HI.U32 R4, R4, R0, RZ ;  /* 0x0000000004047227 */ /* 0x000fc800078e00ff */
[----:B------:R-:W-:-:S04]  /*0340*/  IMAD.MOV R3, RZ, RZ, -R4 ;  /* 0x000000ffff037224 */ /* 0x000fc800078e0a04 */
[----:B------:R-:W-:-:S05]  /*0350*/  IMAD R0, R11, R3, R0 ;  /* 0x000000030b007224 */ /* 0x000fca00078e0200 */
[----:B------:R-:W-:-:S13]  /*0360*/  ISETP.GT.U32.AND P1, PT, R11, R0, PT ;  /* 0x000000000b00720c */ /* 0x000fda0003f24070 */
[-C--:B------:R-:W-:Y:S02]  /*0370*/  @!P1 IADD3 R0, PT, PT, R0, -R11.reuse, RZ ;  /* 0x8000000b00009210 */ /* 0x080fe40007ffe0ff */
[----:B------:R-:W-:Y:S02]  /*0380*/  @!P1 IADD3 R4, PT, PT, R4, 0x1, RZ ;  /* 0x0000000104049810 */ /* 0x000fe40007ffe0ff */
[----:B------:R-:W-:Y:S02]  /*0390*/  ISETP.GE.U32.AND P0, PT, R0, R11, PT ;  /* 0x0000000b0000720c */ /* 0x000fe40003f06070 */
[----:B------:R-:W-:Y:S02]  /*03a0*/  LOP3.LUT R0, R9, R2, RZ, 0x3c, !PT ;  /* 0x0000000209007212 */ /* 0x000fe400078e3cff */
[----:B------:R-:W-:Y:S02]  /*03b0*/  ISETP.NE.AND P1, PT, R2, RZ, PT ;  /* 0x000000ff0200720c */ /* 0x000fe40003f25270 */
[----:B------:R-:W-:-:S07]  /*03c0*/  ISETP.GE.AND P2, PT, R0, RZ, PT ;  /* 0x000000ff0000720c */ /* 0x000fce0003f46270 */
[----:B------:R-:W-:Y:S01]  /*03d0*/  @P0 VIADD R4, R4, 0x1 ;  /* 0x0000000104040836 */ /* 0x000fe20000000000 */
[----:B0-----:R-:W-:-:S05]  /*03e0*/  ISETP.GE.AND P0, PT, R5, 0x1, PT ;  /* 0x000000010500780c */ /* 0x001fca0003f06270 */
[----:B------:R-:W-:Y:S02]  /*03f0*/  @!P2 IADD3 R4, PT, PT, -R4, RZ, RZ ;  /* 0x000000ff0404a210 */ /* 0x000fe40007ffe1ff */
[----:B------:R-:W-:-:S04]  /*0400*/  @!P1 LOP3.LUT R4, RZ, R2, RZ, 0x33, !PT ;  /* 0x00000002ff049212 */ /* 0x000fc800078e33ff */
[C---:B------:R-:W-:Y:S01]  /*0410*/  IADD3 R3, PT, PT, -R4.reuse, RZ, RZ ;  /* 0x000000ff04037210 */ /* 0x040fe20007ffe1ff */
[----:B-1----:R-:W-:-:S04]  /*0420*/  VIADD R4, R4, UR5 ;  /* 0x0000000504047c36 */ /* 0x002fc80008000000 */
[----:B------:R-:W-:-:S05]  /*0430*/  IMAD R2, R2, R3, R9 ;  /* 0x0000000302027224 */ /* 0x000fca00078e0209 */
[----:B------:R-:W-:Y:S01]  /*0440*/  IADD3 R0, PT, PT, R2, UR4, RZ ;  /* 0x0000000402007c10 */ /* 0x000fe2000fffe0ff */
[----:B------:R-:W-:Y:S06]  /*0450*/  @!P0 EXIT ;  /* 0x000000000000894d */ /* 0x000fec0003800000 */
[----:B------:R-:W0:Y:S01]  /*0460*/  LDC.64 R2, c[0x0][0x3d0] ;  /* 0x0000f400ff027b82 */ /* 0x000e220000000a00 */
[----:B------:R-:W-:Y:S01]  /*0470*/  IMAD.MOV R5, RZ, RZ, -R5 ;  /* 0x000000ffff057224 */ /* 0x000fe200078e0a05 */
[----:B------:R-:W1:Y:S01]  /*0480*/  LDCU.64 UR4, c[0x0][0x358] ;  /* 0x00006b00ff0477ac */ /* 0x000e620008000a00 */
[----:B------:R-:W2:Y:S05]  /*0490*/  LDCU.64 UR6, c[0x0][0x380] ;  /* 0x00007000ff0677ac */ /* 0x000eaa0008000a00 */
[----:B------:R-:W3:Y:S08]  /*04a0*/  LDC.64 R22, c[0x0][0x3a0] ;  /* 0x0000e800ff167b82 */ /* 0x000ef00000000a00 */
[----:B------:R-:W4:Y:S08]  /*04b0*/  LDC.64 R20, c[0x0][0x3e0] ;  /* 0x0000f800ff147b82 */ /* 0x000f300000000a00 */
[----:B------:R-:W1:Y:S01]  /*04c0*/  LDC.64 R18, c[0x0][0x390] ;  /* 0x0000e400ff127b82 */ /* 0x000e620000000a00 */
[----:B0-----:R-:W-:Y:S01]  /*04d0*/  IMAD.WIDE R14, R14, 0x4, R2 ;  /* 0x000000040e0e7825 */ /* 0x001fe200078e0202 */
[----:B------:R-:W-:-:S02]  /*04e0*/  I2FP.F32.S32 R3, R4 ;  /* 0x0000000400037245 */ /* 0x000fc40000201400 */
[----:B------:R-:W-:Y:S02]  /*04f0*/  I2FP.F32.S32 R2, R0 ;  /* 0x0000000000027245 */ /* 0x000fe40000201400 */
[----:B------:R-:W-:Y:S02]  /*0500*/  I2FP.F32.S32 R4, R7 ;  /* 0x0000000700047245 */ /* 0x000fe40000201400 */
[----:B--2---:R-:W0:Y:S05]  /*0510*/  LDC.64 R16, c[0x0][0x398] ;  /* 0x0000e600ff107b82 */ /* 0x004e2a0000000a00 */
.L_x_9:
[----:B------:R-:W-:Y:S02]  /*0520*/  MOV R7, UR7 ;  /* 0x0000000700077c02 */ /* 0x000fe40008000f00 */
[----:B------:R-:W-:-:S05]  /*0530*/  MOV R6, UR6 ;  /* 0x0000000600067c02 */ /* 0x000fca0008000f00 */
[----:B01----:R-:W0:Y:S02]  /*0540*/  LDG.E R7, desc[UR4][R6.64] ;  /* 0x0000000406077981 */ /* 0x003e24000c1e1900 */
[----:B0-----:R-:W-:-:S04]  /*0550*/  IMAD.WIDE R10, R7, 0x4, R16 ;  /* 0x00000004070a7825 */ /* 0x001fc800078e0210 */
[C---:B------:R-:W-:Y:S02]  /*0560*/  IMAD.WIDE R8, R7.reuse, 0x4, R18 ;  /* 0x0000000407087825 */ /* 0x040fe400078e0212 */
[----:B------:R-:W2:Y:S02]  /*0570*/  LDG.E R10, desc[UR4][R10.64+-0x4] ;  /* 0xfffffc040a0a7981 */ /* 0x000ea4000c1e1900 */
[----:B---3--:R-:W-:Y:S02]  /*0580*/  IMAD.WIDE R12, R7, 0x4, R22 ;  /* 0x00000004070c7825 */ /* 0x008fe400078e0216 */
[----:B------:R-:W3:Y:S04]  /*0590*/  LDG.E R9, desc[UR4][R8.64+-0x4] ;  /* 0xfffffc0408097981 */ /* 0x000ee8000c1e1900 */
[----:B------:R-:W5:Y:S01]  /*05a0*/  LDG.E R13, desc[UR4][R12.64+-0x4] ;  /* 0xfffffc040c0d7981 */ /* 0x000f62000c1e1900 */
[----:B------:R-:W-:Y:S01]  /*05b0*/  VIADD R5, R5, 0x1 ;  /* 0x0000000105057836 */ /* 0x000fe20000000000 */
[----:B------:R-:W-:Y:S04]  /*05c0*/  BSSY.RECONVERGENT B0, `(.L_x_0) ;  /* 0x0000014000007945 */ /* 0x000fe80003800200 */
[----:B------:R-:W-:Y:S01]  /*05d0*/  ISETP.NE.AND P1, PT, R5, RZ, PT ;  /* 0x000000ff0500720c */ /* 0x000fe20003f25270 */
[----:B--2---:R-:W-:Y:S01]  /*05e0*/  FADD R24, -R3, R10 ;  /* 0x0000000a03187221 */ /* 0x004fe20000000100 */
[----:B---3--:R-:W-:-:S03]  /*05f0*/  FADD R0, -R2, R9 ;  /* 0x0000000902007221 */ /* 0x008fc60000000100 */
[----:B------:R-:W-:Y:S01]  /*0600*/  FMUL R25, R24, R24 ;  /* 0x0000001818197220 */ /* 0x000fe20000400000 */
[----:B-----5:R-:W-:-:S03]  /*0610*/  FADD R24, -R4, R13 ;  /* 0x0000000d04187221 */ /* 0x020fc60000000100 */
[----:B------:R-:W-:-:S04]  /*0620*/  FFMA R25, R0, R0, R25 ;  /* 0x0000000000197223 */ /* 0x000fc80000000019 */
[----:B------:R-:W-:-:S04]  /*0630*/  FFMA R25, R24, R24, R25 ;  /* 0x0000001818197223 */ /* 0x000fc80000000019 */
[----:B------:R0:W1:Y:S01]  /*0640*/  MUFU.RSQ R6, R25 ;  /* 0x0000001900067308 */ /* 0x0000620000001400 */
[----:B------:R-:W-:-:S04]  /*0650*/  IADD3 R0, PT, PT, R25, -0xd000000, RZ ;  /* 0xf300000019007810 */ /* 0x000fc80007ffe0ff */
[----:B------:R-:W-:-:S13]  /*0660*/  ISETP.GT.U32.AND P0, PT, R0, 0x727fffff, PT ;  /* 0x727fffff0000780c */ /* 0x000fda0003f04070 */
[----:B01----:R-:W-:Y:S05]  /*0670*/  @!P0 BRA `(.L_x_1) ;  /* 0x0000000000108947 */ /* 0x003fea0003800000 */
[----:B------:R-:W-:-:S07]  /*0680*/  MOV R12, 0x6a0 ;  /* 0x000006a0000c7802 */ /* 0x000fce0000000f00 */
[----:B----4-:R-:W-:Y:S05]  /*0690*/  CALL.REL.NOINC `($__internal_1_$__cuda_sm20_sqrt_rn_f32_slowpath) ;  /* 0x0000001000907944 */ /* 0x010fea0003c00000 */
[----:B------:R-:W-:Y:S01]  /*06a0*/  MOV R0, R6 ;  /* 0x0000000600007202 */ /* 0x000fe20000000f00 */
[----:B------:R-:W-:Y:S06]  /*06b0*/  BRA `(.L_x_2) ;  /* 0x0000000000107947 */ /* 0x000fec0003800000 */
.L_x_1:
[----:B------:R-:W-:Y:S01]  /*06c0*/  FMUL.FTZ R0, R25, R6 ;  /* 0x0000000619007220 */ /* 0x000fe20000410000 */
[----:B------:R-:W-:-:S03]  /*06d0*/  FMUL.FTZ R6, R6, 0.5 ;  /* 0x3f00000006067820 */ /* 0x000fc60000410000 */
[----:B------:R-:W-:-:S04]  /*06e0*/  FFMA R9, -R0, R0, R25 ;  /* 0x0000000000097223 */ /* 0x000fc80000000119 */
[----:B------:R-:W-:-:S07]  /*06f0*/  FFMA R0, R9, R6, R0 ;  /* 0x0000000609007223 */ /* 0x000fce0000000000 */
.L_x_2:
[----:B------:R-:W-:Y:S05]  /*0700*/  BSYNC.RECONVERGENT B0 ;  /* 0x0000000000007941 */ /* 0x000fea0003800200 */
.L_x_0:
[----:B------:R-:W-:Y:S01]  /*0710*/  FSETP.GTU.AND P0, PT, R0, 6, PT ;  /* 0x40c000000000780b */ /* 0x000fe20003f0c000 */
[----:B------:R-:W-:-:S12]  /*0720*/  BSSY.RECONVERGENT B0, `(.L_x_3) ;  /* 0x00000b8000007945 */ /* 0x000fd80003800200 */
[----:B------:R-:W-:Y:S05]  /*0730*/  @P0 BRA `(.L_x_4) ;  /* 0x0000000800d80947 */ /* 0x000fea0003800000 */
[----:B----4-:R-:W-:-:S05]  /*0740*/  IMAD.WIDE R8, R7, 0x4, R20 ;  /* 0x0000000407087825 */ /* 0x010fca00078e0214 */
[----:B------:R-:W2:Y:S01]  /*0750*/  LDG.E R6, desc[UR4][R8.64+-0x4] ;  /* 0xfffffc0408067981 */ /* 0x000ea2000c1e1900 */
[----:B------:R-:W-:Y:S02]  /*0760*/  IMAD.MOV.U32 R7, RZ, RZ, 0x3f800000 ;  /* 0x3f800000ff077424 */ /* 0x000fe400078e00ff */
[----:B--2---:R-:W-:-:S05]  /*0770*/  FMUL R6, R6, 0.5 ;  /* 0x3f00000006067820 */ /* 0x004fca0000400000 */
[----:B------:R-:W-:-:S13]  /*0780*/  FSETP.NEU.AND P0, PT, R6, 1, PT ;  /* 0x3f8000000600780b */ /* 0x000fda0003f0d000 */
[----:B------:R-:W-:Y:S05]  /*0790*/  @!P0 BRA `(.L_x_5) ;  /* 0x0000000400048947 */ /* 0x000fea0003800000 */
[----:B------:R-:W-:-:S13]  /*07a0*/  FSETP.NAN.AND P0, PT, |R6|, |R6|, PT ;  /* 0x400000060600720b */ /* 0x000fda0003f08200 */
[----:B------:R-:W-:Y:S01]  /*07b0*/  @P0 FADD R7, R6, 2 ;  /* 0x4000000006070421 */ /* 0x000fe20000000000 */
[----:B------:R-:W-:Y:S06]  /*07c0*/  @P0 BRA `(.L_x_5) ;  /* 0x0000000000f80947 */ /* 0x000fec0003800000 */
[C---:B------:R-:W-:Y:S01]  /*07d0*/  FMUL R7, |R6|.reuse, 16777216 ;  /* 0x4b80000006077820 */ /* 0x040fe20000400200 */
[----:B------:R-:W-:Y:S01]  /*07e0*/  FSETP.GEU.AND P0, PT, |R6|, 1.175494350822287508e-38, PT ;  /* 0x008000000600780b */ /* 0x000fe20003f0e200 */
[----:B------:R-:W-:-:S03]  /*07f0*/  IMAD.MOV.U32 R24, RZ, RZ, 0x3a2c32e4 ;  /* 0x3a2c32e4ff187424 */ /* 0x000fc600078e00ff */
[----:B------:R-:W-:Y:S02]  /*0800*/  FSEL R7, R7, |R6|, !P0 ;  /* 0x4000000607077208 */ /* 0x000fe40004000000 */
[----:B------:R-:W-:Y:S02]  /*0810*/  FSEL R9, RZ, -24, P0 ;  /* 0xc1c00000ff097808 */ /* 0x000fe40000000000 */
[----:B------:R-:W-:Y:S02]  /*0820*/  IADD3 R8, PT, PT, R7, -0x3f3504f3, RZ ;  /* 0xc0cafb0d07087810 */ /* 0x000fe40007ffe0ff */
[----:B------:R-:W-:Y:S02]  /*0830*/  FSETP.NEU.AND P0, PT, |R6|, +INF , PT ;  /* 0x7f8000000600780b */ /* 0x000fe40003f0d200 */
[----:B------:R-:W-:Y:S02]  /*0840*/  LOP3.LUT R8, R8, 0xff800000, RZ, 0xc0, !PT ;  /* 0xff80000008087812 */ /* 0x000fe400078ec0ff */
[----:B------:R-:W-:-:S02]  /*0850*/  FSETP.NEU.AND P0, PT, R6, RZ, P0 ;  /* 0x000000ff0600720b */ /* 0x000fc4000070d000 */
[-C--:B------:R-:W-:Y:S02]  /*0860*/  IADD3 R7, PT, PT, R7, -R8.reuse, RZ ;  /* 0x8000000807077210 */ /* 0x080fe40007ffe0ff */
[----:B------:R-:W-:-:S03]  /*0870*/  I2FP.F32.S32 R8, R8 ;  /* 0x0000000800087245 */ /* 0x000fc60000201400 */
[C---:B------:R-:W-:Y:S01]  /*0880*/  FADD R11, R7.reuse, 1 ;  /* 0x3f800000070b7421 */ /* 0x040fe20000000000 */
[----:B------:R-:W-:-:S04]  /*0890*/  FADD R12, R7, -1 ;  /* 0xbf800000070c7421 */ /* 0x000fc80000000000 */
[----:B------:R-:W-:Y:S01]  /*08a0*/  FADD R10, R12, R12 ;  /* 0x0000000c0c0a7221 */ /* 0x000fe20000000000 */
[----:B------:R-:W0:Y:S01]  /*08b0*/  MUFU.RCP R11, R11 ;  /* 0x0000000b000b7308 */ /* 0x000e220000001000 */
[----:B------:R-:W-:Y:S02]  /*08c0*/  @!P0 FADD R6, R6, R6 ;  /* 0x0000000606068221 */ /* 0x000fe40000000000 */
[----:B0-----:R-:W-:Y:S01]  /*08d0*/  FMUL R7, R11, R10 ;  /* 0x0000000a0b077220 */ /* 0x001fe20000400000 */
[----:B------:R-:W-:-:S03]  /*08e0*/  FFMA R10, R8, 1.1920928955078125e-07, R9 ;  /* 0x34000000080a7823 */ /* 0x000fc60000000009 */
[----:B------:R-:W-:Y:S01]  /*08f0*/  FADD R13, R12, -R7 ;  /* 0x800000070c0d7221 */ /* 0x000fe20000000000 */
[CC--:B------:R-:W-:Y:S01]  /*0900*/  FMUL R9, R7.reuse, R7.reuse ;  /* 0x0000000707097220 */ /* 0x0c0fe20000400000 */
[----:B------:R-:W-:Y:S02]  /*0910*/  FFMA R8, R7, 1.4426950216293334961, R10 ;  /* 0x3fb8aa3b07087823 */ /* 0x000fe4000000000a */
[----:B------:R-:W-:Y:S01]  /*0920*/  FADD R13, R13, R13 ;  /* 0x0000000d0d0d7221 */ /* 0x000fe20000000000 */
[C---:B------:R-:W-:Y:S01]  /*0930*/  FFMA R24, R9.reuse, R24, 0.0032181653659790754318 ;  /* 0x3b52e7db09187423 */ /* 0x040fe20000000018 */
[----:B------:R-:W-:Y:S02]  /*0940*/  FADD R10, R10, -R8 ;  /* 0x800000080a0a7221 */ /* 0x000fe40000000000 */
[----:B------:R-:W-:Y:S01]  /*0950*/  FFMA R12, R12, -R7, R13 ;  /* 0x800000070c0c7223 */ /* 0x000fe2000000000d */
[----:B------:R-:W-:Y:S01]  /*0960*/  FFMA R24, R9, R24, 0.018033718690276145935 ;  /* 0x3c93bb7309187423 */ /* 0x000fe20000000018 */
[----:B------:R-:W-:-:S02]  /*0970*/  FFMA R13, R7, 1.4426950216293334961, R10 ;  /* 0x3fb8aa3b070d7823 */ /* 0x000fc4000000000a */
[----:B------:R-:W-:Y:S01]  /*0980*/  FMUL R12, R11, R12 ;  /* 0x0000000c0b0c7220 */ /* 0x000fe20000400000 */
[----:B------:R-:W-:-:S03]  /*0990*/  FFMA R24, R9, R24, 0.12022458761930465698 ;  /* 0x3df6384f09187423 */ /* 0x000fc60000000018 */
[----:B------:R-:W-:Y:S01]  /*09a0*/  FFMA R10, R12, 1.4426950216293334961, R13 ;  /* 0x3fb8aa3b0c0a7823 */ /* 0x000fe2000000000d */
[----:B------:R-:W-:-:S03]  /*09b0*/  FMUL R24, R9, R24 ;  /* 0x0000001809187220 */ /* 0x000fc60000400000 */
[----:B------:R-:W-:Y:S01]  /*09c0*/  FFMA R11, R7, 1.9251366722983220825e-08, R10 ;  /* 0x32a55e34070b7823 */ /* 0x000fe2000000000a */
[----:B------:R-:W-:-:S04]  /*09d0*/  FMUL R9, R24, 3 ;  /* 0x4040000018097820 */ /* 0x000fc80000400000 */
[----:B------:R-:W-:Y:S01]  /*09e0*/  FFMA R9, R12, R9, R11 ;  /* 0x000000090c097223 */ /* 0x000fe2000000000b */
[----:B------:R-:W-:-:S03]  /*09f0*/  HFMA2 R12, -RZ, RZ, 0.64013671875, -15.109375 ;  /* 0x391fcb8eff0c7431 */ /* 0x000fc600000001ff */
[----:B------:R-:W-:-:S04]  /*0a00*/  FFMA R9, R7, R24, R9 ;  /* 0x0000001807097223 */ /* 0x000fc80000000009 */
[----:B------:R-:W-:-:S04]  /*0a10*/  FADD R7, R8, R9 ;  /* 0x0000000908077221 */ /* 0x000fc80000000000 */
[----:B------:R-:W-:Y:S01]  /*0a20*/  FMUL R10, R7, 2 ;  /* 0x40000000070a7820 */ /* 0x000fe20000400000 */
[----:B------:R-:W-:-:S03]  /*0a30*/  FADD R8, -R8, R7 ;  /* 0x0000000708087221 */ /* 0x000fc60000000100 */
[----:B------:R-:W0:Y:S01]  /*0a40*/  FRND R11, R10 ;  /* 0x0000000a000b7307 */ /* 0x000e220000201000 */
[----:B------:R-:W-:Y:S01]  /*0a50*/  FADD R8, R9, -R8 ;  /* 0x8000000809087221 */ /* 0x000fe20000000000 */
[----:B------:R-:W-:Y:S01]  /*0a60*/  FFMA R7, R7, 2, -R10 ;  /* 0x4000000007077823 */ /* 0x000fe2000000080a */
[----:B------:R-:W-:-:S03]  /*0a70*/  FSETP.GT.AND P3, PT, |R10|, 152, PT ;  /* 0x431800000a00780b */ /* 0x000fc60003f64200 */
[----:B------:R-:W-:Y:S02]  /*0a80*/  FFMA R8, R8, 2, R7 ;  /* 0x4000000008087823 */ /* 0x000fe40000000007 */
[----:B------:R-:W1:Y:S01]  /*0a90*/  F2I.NTZ R9, R10 ;  /* 0x0000000a00097305 */ /* 0x000e620000203100 */
[----:B0-----:R-:W-:Y:S01]  /*0aa0*/  FADD R7, R10, -R11 ;  /* 0x8000000b0a077221 */ /* 0x001fe20000000000 */
[----:B------:R-:W-:-:S03]  /*0ab0*/  FSETP.GT.AND P2, PT, R11, RZ, PT ;  /* 0x000000ff0b00720b */ /* 0x000fc60003f44000 */
[----:B------:R-:W-:-:S04]  /*0ac0*/  FADD R7, R7, R8 ;  /* 0x0000000807077221 */ /* 0x000fc80000000000 */
[----:B------:R-:W-:-:S04]  /*0ad0*/  FFMA R8, R7, R12, 0.0013391353422775864601 ;  /* 0x3aaf85ed07087423 */ /* 0x000fc8000000000c */
[----:B------:R-:W-:-:S04]  /*0ae0*/  FFMA R8, R7, R8, 0.0096188392490148544312 ;  /* 0x3c1d985607087423 */ /* 0x000fc80000000008 */
[----:B------:R-:W-:-:S04]  /*0af0*/  FFMA R8, R7, R8, 0.055503588169813156128 ;  /* 0x3d6357bb07087423 */ /* 0x000fc80000000008 */
[C---:B------:R-:W-:Y:S01]  /*0b00*/  FFMA R12, R7.reuse, R8, 0.24022644758224487305 ;  /* 0x3e75fdec070c7423 */ /* 0x040fe20000000008 */
[----:B------:R-:W-:Y:S02]  /*0b10*/  SEL R8, RZ, 0x83000000, P2 ;  /* 0x83000000ff087807 */ /* 0x000fe40001000000 */
[----:B------:R-:W-:Y:S01]  /*0b20*/  FSETP.GEU.AND P2, PT, R10, RZ, PT ;  /* 0x000000ff0a00720b */ /* 0x000fe20003f4e000 */
[----:B------:R-:W-:Y:S01]  /*0b30*/  FFMA R12, R7, R12, 0.69314718246459960938 ;  /* 0x3f317218070c7423 */ /* 0x000fe2000000000c */
[----:B------:R-:W-:Y:S01]  /*0b40*/  IADD3 R11, PT, PT, R8, 0x7f000000, RZ ;  /* 0x7f000000080b7810 */ /* 0x000fe20007ffe0ff */
[----:B-1----:R-:W-:Y:S02]  /*0b50*/  IMAD R9, R9, 0x800000, -R8 ;  /* 0x0080000009097824 */ /* 0x002fe400078e0a08 */
[----:B------:R-:W-:Y:S01]  /*0b60*/  FFMA R12, R7, R12, 1 ;  /* 0x3f800000070c7423 */ /* 0x000fe2000000000c */
[----:B------:R-:W-:-:S03]  /*0b70*/  FSEL R7, RZ, +INF , !P2 ;  /* 0x7f800000ff077808 */ /* 0x000fc60005000000 */
[----:B------:R-:W-:-:S04]  /*0b80*/  FMUL R12, R11, R12 ;  /* 0x0000000c0b0c7220 */ /* 0x000fc80000400000 */
[----:B------:R-:W-:Y:S01]  /*0b90*/  @!P3 FMUL R7, R9, R12 ;  /* 0x0000000c0907b220 */ /* 0x000fe20000400000 */
[----:B------:R-:W-:-:S07]  /*0ba0*/  @!P0 LOP3.LUT R7, R6, 0x7fffffff, RZ, 0xc0, !PT ;  /* 0x7fffffff06078812 */ /* 0x000fce00078ec0ff */
.L_x_5:
[----:B------:R-:W-:Y:S01]  /*0bb0*/  FMUL R8, R7, 6.2831854820251464844 ;  /* 0x40c90fdb07087820 */ /* 0x000fe20000400000 */
[----:B------:R-:W-:-:S04]  /*0bc0*/  MOV R6, 0x3f800000 ;  /* 0x3f80000000067802 */ /* 0x000fc80000000f00 */
[----:B------:R-:W-:-:S13]  /*0bd0*/  FSETP.NEU.AND P0, PT, R8, 1, PT ;  /* 0x3f8000000800780b */ /* 0x000fda0003f0d000 */
[----:B------:R-:W-:Y:S05]  /*0be0*/  @!P0 BRA `(.L_x_6) ;  /* 0x0000000400148947 */ /* 0x000fea0003800000 */
[----:B------:R-:W-:-:S13]  /*0bf0*/  FSETP.NAN.AND P0, PT, |R8|, |R8|, PT ;  /* 0x400000080800720b */ /* 0x000fda0003f08200 */
[----:B------:R-:W-:Y:S01]  /*0c00*/  @P0 FADD R6, R8, -1.5 ;  /* 0xbfc0000008060421 */ /* 0x000fe20000000000 */
[----:B------:R-:W-:Y:S06]  /*0c10*/  @P0 BRA `(.L_x_6) ;  /* 0x0000000400080947 */ /* 0x000fec0003800000 */
[----:B------:R-:W-:-:S04]  /*0c20*/  FSETP.NEU.AND P0, PT, |R8|, +INF , PT ;  /* 0x7f8000000800780b */ /* 0x000fc80003f0d200 */
[----:B------:R-:W-:-:S13]  /*0c30*/  FSETP.NEU.AND P0, PT, R8, RZ, P0 ;  /* 0x000000ff0800720b */ /* 0x000fda000070d000 */
[----:B------:R-:W-:-:S05]  /*0c40*/  @!P0 FADD R6, R8, R8 ;  /* 0x0000000808068221 */ /* 0x000fca0000000000 */
[----:B------:R-:W-:-:S04]  /*0c50*/  @!P0 LOP3.LUT R6, R6, 0x7fffffff, RZ, 0xc0, !PT ;  /* 0x7fffffff06068812 */ /* 0x000fc800078ec0ff */
[----:B------:R-:W-:Y:S01]  /*0c60*/  @!P0 LOP3.LUT R6, R6, 0x7f800000, RZ, 0x3c, !PT ;  /* 0x7f80000006068812 */ /* 0x000fe200078e3cff */
[----:B------:R-:W-:Y:S06]  /*0c70*/  @!P0 BRA `(.L_x_6) ;  /* 0x0000000000f08947 */ /* 0x000fec0003800000 */
[C---:B------:R-:W-:Y:S01]  /*0c80*/  FMUL R9, |R8|.reuse, 16777216 ;  /* 0x4b80000008097820 */ /* 0x040fe20000400200 */
[C---:B------:R-:W-:Y:S02]  /*0c90*/  FSETP.GEU.AND P0, PT, |R8|.reuse, 1.175494350822287508e-38, PT ;  /* 0x008000000800780b */ /* 0x040fe40003f0e200 */
[----:B------:R-:W-:Y:S02]  /*0ca0*/  MOV R25, 0x3a2c32e4 ;  /* 0x3a2c32e400197802 */ /* 0x000fe40000000f00 */
[----:B------:R-:W-:Y:S02]  /*0cb0*/  FSEL R9, R9, |R8|, !P0 ;  /* 0x4000000809097208 */ /* 0x000fe40004000000 */
[----:B------:R-:W-:Y:S02]  /*0cc0*/  FSEL R10, RZ, -24, P0 ;  /* 0xc1c00000ff0a7808 */ /* 0x000fe40000000000 */
[----:B------:R-:W-:Y:S02]  /*0cd0*/  IADD3 R6, PT, PT, R9, -0x3f3504f3, RZ ;  /* 0xc0cafb0d09067810 */ /* 0x000fe40007ffe0ff */
[----:B------:R-:W-:-:S02]  /*0ce0*/  FSETP.GEU.AND P3, PT, R8, RZ, PT ;  /* 0x000000ff0800720b */ /* 0x000fc40003f6e000 */
[----:B------:R-:W-:-:S05]  /*0cf0*/  LOP3.LUT R6, R6, 0xff800000, RZ, 0xc0, !PT ;  /* 0xff80000006067812 */ /* 0x000fca00078ec0ff */
[----:B------:R-:W-:-:S04]  /*0d00*/  IMAD.IADD R9, R9, 0x1, -R6 ;  /* 0x0000000109097824 */ /* 0x000fc800078e0a06 */
[C---:B------:R-:W-:Y:S01]  /*0d10*/  FADD R12, R9.reuse, 1 ;  /* 0x3f800000090c7421 */ /* 0x040fe20000000000 */
[----:B------:R-:W-:Y:S01]  /*0d20*/  FADD R13, R9, -1 ;  /* 0xbf800000090d7421 */ /* 0x000fe20000000000 */
[----:B------:R-:W-:-:S03]  /*0d30*/  I2FP.F32.S32 R9, R6 ;  /* 0x0000000600097245 */ /* 0x000fc60000201400 */
[----:B------:R-:W-:Y:S01]  /*0d40*/  FADD R11, R13, R13 ;  /* 0x0000000d0d0b7221 */ /* 0x000fe20000000000 */
[----:B------:R-:W0:Y:S03]  /*0d50*/  MUFU.RCP R12, R12 ;  /* 0x0000000c000c7308 */ /* 0x000e260000001000 */
        /* <DEDUP_REMOVED lines=21> */
[----:B------:R-:W-:Y:S01]  /*0eb0*/  FMUL R11, R6, -1.5 ;  /* 0xbfc00000060b7820 */ /* 0x000fe20000400000 */
[----:B------:R-:W-:-:S03]  /*0ec0*/  FADD R9, -R9, R6 ;  /* 0x0000000609097221 */ /* 0x000fc60000000100 */
[----:B------:R-:W0:Y:S01]  /*0ed0*/  FRND R12, R11 ;  /* 0x0000000b000c7307 */ /* 0x000e220000201000 */
[----:B------:R-:W-:Y:S01]  /*0ee0*/  FADD R9, R10, -R9 ;  /* 0x800000090a097221 */ /* 0x000fe20000000000 */
[----:B------:R-:W-:Y:S01]  /*0ef0*/  FFMA R6, R6, -1.5, -R11 ;  /* 0xbfc0000006067823 */ /* 0x000fe2000000080b */
[----:B------:R-:W-:-:S03]  /*0f00*/  FSETP.GT.AND P2, PT, |R11|, 152, PT ;  /* 0x431800000b00780b */ /* 0x000fc60003f44200 */
[----:B------:R-:W-:Y:S02]  /*0f10*/  FFMA R9, R9, -1.5, R6 ;  /* 0xbfc0000009097823 */ /* 0x000fe40000000006 */
        /* <DEDUP_REMOVED lines=11> */
[----:B-1----:R-:W-:Y:S01]  /*0fd0*/  LEA R10, R10, -R9, 0x17 ;  /* 0x800000090a0a7211 */ /* 0x002fe200078eb8ff */
[----:B------:R-:W-:Y:S02]  /*0fe0*/  VIADD R8, R9, 0x7f000000 ;  /* 0x7f00000009087836 */ /* 0x000fe40000000000 */
[----:B------:R-:W-:Y:S01]  /*0ff0*/  FFMA R13, R6, R13, 1 ;  /* 0x3f800000060d7423 */ /* 0x000fe2000000000d */
[----:B------:R-:W-:-:S03]  /*1000*/  FSEL R6, RZ, +INF , !P0 ;  /* 0x7f800000ff067808 */ /* 0x000fc60004000000 */
[----:B------:R-:W-:-:S04]  /*1010*/  FMUL R13, R8, R13 ;  /* 0x0000000d080d7220 */ /* 0x000fc80000400000 */
[----:B------:R-:W-:Y:S01]  /*1020*/  @!P2 FMUL R6, R10, R13 ;  /* 0x0000000d0a06a220 */ /* 0x000fe20000400000 */
[----:B------:R-:W-:-:S07]  /*1030*/  @!P3 MOV R6, 0x7fffffff ;  /* 0x7fffffff0006b802 */ /* 0x000fce0000000f00 */
.L_x_6:
[----:B------:R-:W0:Y:S01]  /*1040*/  F2F.F64.F32 R34, R7 ;  /* 0x0000000700227310 */ /* 0x000e220000201800 */
[----:B------:R-:W-:Y:S01]  /*1050*/  IMAD.MOV.U32 R8, RZ, RZ, 0x1 ;  /* 0x00000001ff087424 */ /* 0x000fe200078e00ff */
[----:B------:R-:W-:Y:S06]  /*1060*/  BSSY.RECONVERGENT B1, `(.L_x_7) ;  /* 0x0000015000017945 */ /* 0x000fec0003800200 */
[----:B------:R-:W1:Y:S01]  /*1070*/  F2F.F64.F32 R26, R0 ;  /* 0x00000000001a7310 */ /* 0x000e620000201800 */
[----:B0-----:R-:W-:-:S07]  /*1080*/  DADD R34, R34, R34 ;  /* 0x0000000022227229 */ /* 0x001fce0000000022 */
[----:B------:R-:W0:Y:S01]  /*1090*/  MUFU.RCP64H R9, R35 ;  /* 0x0000002300097308 */ /* 0x000e220000001800 */
[----:B-1----:R-:W-:-:S10]  /*10a0*/  DMUL R26, R26, -R26 ;  /* 0x8000001a1a1a7228 */ /* 0x002fd40000000000 */
[----:B------:R-:W-:Y:S01]  /*10b0*/  FSETP.GEU.AND P2, PT, |R27|, 6.5827683646048100446e-37, PT ;  /* 0x036000001b00780b */ /* 0x000fe20003f4e200 */
[----:B0-----:R-:W-:-:S08]  /*10c0*/  DFMA R10, -R34, R8, 1 ;  /* 0x3ff00000220a742b */ /* 0x001fd00000000108 */
[----:B------:R-:W-:-:S08]  /*10d0*/  DFMA R10, R10, R10, R10 ;  /* 0x0000000a0a0a722b */ /* 0x000fd0000000000a */
[----:B------:R-:W-:-:S08]  /*10e0*/  DFMA R10, R8, R10, R8 ;  /* 0x0000000a080a722b */ /* 0x000fd00000000008 */
[----:B------:R-:W-:-:S08]  /*10f0*/  DFMA R8, -R34, R10, 1 ;  /* 0x3ff000002208742b */ /* 0x000fd0000000010a */
[----:B------:R-:W-:-:S08]  /*1100*/  DFMA R8, R10, R8, R10 ;  /* 0x000000080a08722b */ /* 0x000fd0000000000a */
[----:B------:R-:W-:-:S08]  /*1110*/  DMUL R10, R26, R8 ;  /* 0x000000081a0a7228 */ /* 0x000fd00000000000 */
[----:B------:R-:W-:-:S08]  /*1120*/  DFMA R12, -R34, R10, R26 ;  /* 0x0000000a220c722b */ /* 0x000fd0000000011a */
[----:B------:R-:W-:-:S10]  /*1130*/  DFMA R8, R8, R12, R10 ;  /* 0x0000000c0808722b */ /* 0x000fd4000000000a */
[----:B------:R-:W-:-:S05]  /*1140*/  FFMA R7, RZ, R35, R9 ;  /* 0x00000023ff077223 */ /* 0x000fca0000000009 */
[----:B------:R-:W-:-:S13]  /*1150*/  FSETP.GT.AND P0, PT, |R7|, 1.469367938527859385e-39, PT ;  /* 0x001000000700780b */ /* 0x000fda0003f04200 */
[----:B------:R-:W-:Y:S05]  /*1160*/  @P0 BRA P2, `(.L_x_8) ;  /* 0x0000000000100947 */ /* 0x000fea0001000000 */
[----:B------:R-:W-:-:S07]  /*1170*/  MOV R0, 0x1190 ;  /* 0x0000119000007802 */ /* 0x000fce0000000f00 */
[----:B------:R-:W-:Y:S05]  /*1180*/  CALL.REL.NOINC `($__internal_0_$__cuda_sm20_div_rn_f64_full) ;  /* 0x0000000000587944 */ /* 0x000fea0003c00000 */
[----:B------:R-:W-:Y:S02]  /*1190*/  MOV R8, R26 ;  /* 0x0000001a00087202 */ /* 0x000fe40000000f00 */
[----:B------:R-:W-:-:S07]  /*11a0*/  MOV R9, R27 ;  /* 0x0000001b00097202 */ /* 0x000fce0000000f00 */
.L_x_8:
[----:B------:R-:W-:Y:S05]  /*11b0*/  BSYNC.RECONVERGENT B1 ;  /* 0x0000000000017941 */ /* 0x000fea0003800200 */
.L_x_7:
[----:B------:R-:W2:Y:S01]  /*11c0*/  LDG.E R10, desc[UR4][R14.64] ;  /* 0x000000040e0a7981 */ /* 0x000ea2000c1e1900 */
[----:B------:R-:W0:Y:S01]  /*11d0*/  F2F.F32.F64 R8, R8 ;  /* 0x0000000800087310 */ /* 0x000e220000301000 */
[----:B------:R-:W-:Y:S02]  /*11e0*/  HFMA2 R11, -RZ, RZ, 3.7421875, 0 ;  /* 0x437c0000ff0b7431 */ /* 0x000fe400000001ff */
[----:B------:R-:W-:-:S04]  /*11f0*/  IMAD.MOV.U32 R7, RZ, RZ, 0x3bbb989d ;  /* 0x3bbb989dff077424 */ /* 0x000fc800078e00ff */
[----:B0-----:R-:W-:-:S04]  /*1200*/  FFMA.SAT R0, R8, R7, 0.5 ;  /* 0x3f00000008007423 */ /* 0x001fc80000002007 */
[----:B------:R-:W-:-:S04]  /*1210*/  FFMA.RM R0, R0, R11, 12582913 ;  /* 0x4b40000100007423 */ /* 0x000fc8000000400b */
[C---:B------:R-:W-:Y:S01]  /*1220*/  FADD R7, R0.reuse, -12583039 ;  /* 0xcb40007f00077421 */ /* 0x040fe20000000000 */
[----:B------:R-:W-:-:S03]  /*1230*/  SHF.L.U32 R0, R0, 0x17, RZ ;  /* 0x0000001700007819 */ /* 0x000fc600000006ff */
[----:B------:R-:W-:-:S04]  /*1240*/  FFMA R7, R8, 1.4426950216293334961, -R7 ;  /* 0x3fb8aa3b08077823 */ /* 0x000fc80000000807 */
[----:B------:R-:W-:-:S06]  /*1250*/  FFMA R7, R8, 1.925963033500011079e-08, R7 ;  /* 0x32a5706008077823 */ /* 0x000fcc0000000007 */
[----:B------:R-:W0:Y:S02]  /*1260*/  MUFU.EX2 R7, R7 ;  /* 0x0000000700077308 */ /* 0x000e240000000800 */
[----:B0-----:R-:W-:-:S04]  /*1270*/  FMUL R11, R0, R7 ;  /* 0x00000007000b7220 */ /* 0x001fc80000400000 */
[----:B--2---:R-:W-:-:S05]  /*1280*/  FFMA R11, R11, R6, R10 ;  /* 0x000000060b0b7223 */ /* 0x004fca000000000a */
[----:B------:R0:W-:Y:S02]  /*1290*/  STG.E desc[UR4][R14.64], R11 ;  /* 0x0000000b0e007986 */ /* 0x0001e4000c101904 */
.L_x_4:
[----:B------:R-:W-:Y:S05]  /*12a0*/  BSYNC.RECONVERGENT B0 ;  /* 0x0000000000007941 */ /* 0x000fea0003800200 */
.L_x_3:
[----:B------:R-:W-:-:S04]  /*12b0*/  UIADD3 UR6, UP0, UPT, UR6, 0x4, URZ ;  /* 0x0000000406067890 */ /* 0x000fc8000ff1e0ff */
[----:B------:R-:W-:Y:S01]  /*12c0*/  UIADD3.X UR7, UPT, UPT, URZ, UR7, URZ, UP0, !UPT ;  /* 0x00000007ff077290 */ /* 0x000fe200087fe4ff */
[----:B------:R-:W-:Y:S11]  /*12d0*/  @P1 BRA `(.L_x_9) ;  /* 0xfffffff000901947 */ /* 0x000ff6000383ffff */
[----:B------:R-:W-:Y:S05]  /*12e0*/  EXIT ;  /* 0x000000000000794d */ /* 0x000fea0003800000 */
        .weak           $__internal_0_$__cuda_sm20_div_rn_f64_full
        .type           $__internal_0_$__cuda_sm20_div_rn_f64_full,@function
        .size           $__internal_0_$__cuda_sm20_div_rn_f64_full,($__internal_1_$__cuda_sm20_sqrt_rn_f32_slowpath - $__internal_0_$__cuda_sm20_div_rn_f64_full)
$__internal_0_$__cuda_sm20_div_rn_f64_full:
[C---:B------:R-:W-:Y:S01]  /*12f0*/  FSETP.GEU.AND P0, PT, |R35|.reuse, 1.469367938527859385e-39, PT ;  /* 0x001000002300780b */ /* 0x040fe20003f0e200 */
[----:B------:R-:W-:Y:S01]  /*1300*/  IMAD.MOV.U32 R10, RZ, RZ, R34 ;  /* 0x000000ffff0a7224 */ /* 0x000fe200078e0022 */
[----:B------:R-:W-:Y:S01]  /*1310*/  LOP3.LUT R12, R35, 0x800fffff, RZ, 0xc0, !PT ;  /* 0x800fffff230c7812 */ /* 0x000fe200078ec0ff */
[----:B------:R-:W-:Y:S01]  /*1320*/  HFMA2 R24, -RZ, RZ, 0, 5.9604644775390625e-08 ;  /* 0x00000001ff187431 */ /* 0x000fe200000001ff */
[----:B------:R-:W-:Y:S01]  /*1330*/  MOV R11, R35 ;  /* 0x00000023000b7202 */ /* 0x000fe20000000f00 */
[----:B------:R-:W-:Y:S01]  /*1340*/  IMAD.MOV.U32 R8, RZ, RZ, R26 ;  /* 0x000000ffff087224 */ /* 0x000fe200078e001a */
[----:B------:R-:W-:Y:S01]  /*1350*/  LOP3.LUT R13, R12, 0x3ff00000, RZ, 0xfc, !PT ;  /* 0x3ff000000c0d7812 */ /* 0x000fe200078efcff */
[----:B------:R-:W-:Y:S01]  /*1360*/  IMAD.MOV.U32 R32, RZ, RZ, 0x1ca00000 ;  /* 0x1ca00000ff207424 */ /* 0x000fe200078e00ff */
[----:B------:R-:W-:Y:S01]  /*1370*/  MOV R12, R34 ;  /* 0x00000022000c7202 */ /* 0x000fe20000000f00 */
[----:B------:R-:W-:Y:S01]  /*1380*/  BSSY.RECONVERGENT B2, `(.L_x_10) ;  /* 0x0000052000027945 */ /* 0x000fe20003800200 */
[----:B------:R-:W-:-:S02]  /*1390*/  MOV R9, R27 ;  /* 0x0000001b00097202 */ /* 0x000fc40000000f00 */
[----:B------:R-:W-:Y:S01]  /*13a0*/  LOP3.LUT R34, R35, 0x7ff00000, RZ, 0xc0, !PT ;  /* 0x7ff0000023227812 */ /* 0x000fe200078ec0ff */
[----:B------:R-:W-:Y:S01]  /*13b0*/  @!P0 DMUL R12, R10, 8.98846567431157953865e+307 ;  /* 0x7fe000000a0c8828 */ /* 0x000fe20000000000 */
[C---:B------:R-:W-:Y:S02]  /*13c0*/  FSETP.GEU.AND P3, PT, |R9|.reuse, 1.469367938527859385e-39, PT ;  /* 0x001000000900780b */ /* 0x040fe40003f6e200 */
[----:B------:R-:W-:-:S03]  /*13d0*/  LOP3.LUT R7, R9, 0x7ff00000, RZ, 0xc0, !PT ;  /* 0x7ff0000009077812 */ /* 0x000fc600078ec0ff */
[----:B------:R-:W0:Y:S01]  /*13e0*/  MUFU.RCP64H R25, R13 ;  /* 0x0000000d00197308 */ /* 0x000e220000001800 */
[----:B------:R-:W-:-:S03]  /*13f0*/  ISETP.GE.U32.AND P2, PT, R7, R34, PT ;  /* 0x000000220700720c */ /* 0x000fc60003f46070 */
[----:B------:R-:W-:-:S04]  /*1400*/  @!P0 LOP3.LUT R34, R13, 0x7ff00000, RZ, 0xc0, !PT ;  /* 0x7ff000000d228812 */ /* 0x000fc800078ec0ff */
[----:B------:R-:W-:-:S04]  /*1410*/  @!P3 LOP3.LUT R28, R11, 0x7ff00000, RZ, 0xc0, !PT ;  /* 0x7ff000000b1cb812 */ /* 0x000fc800078ec0ff */
[----:B------:R-:W-:-:S04]  /*1420*/  @!P3 ISETP.GE.U32.AND P4, PT, R7, R28, PT ;  /* 0x0000001c0700b20c */ /* 0x000fc80003f86070 */
[----:B------:R-:W-:Y:S01]  /*1430*/  @!P3 SEL R29, R32, 0x63400000, !P4 ;  /* 0x63400000201db807 */ /* 0x000fe20006000000 */
[----:B0-----:R-:W-:-:S03]  /*1440*/  DFMA R26, R24, -R12, 1 ;  /* 0x3ff00000181a742b */ /* 0x001fc6000000080c */
[----:B------:R-:W-:-:S04]  /*1450*/  @!P3 LOP3.LUT R30, R29, 0x80000000, R9, 0xf8, !PT ;  /* 0x800000001d1eb812 */ /* 0x000fc800078ef809 */
[----:B------:R-:W-:Y:S01]  /*1460*/  @!P3 LOP3.LUT R31, R30, 0x100000, RZ, 0xfc, !PT ;  /* 0x001000001e1fb812 */ /* 0x000fe200078efcff */
[----:B------:R-:W-:Y:S01]  /*1470*/  DFMA R26, R26, R26, R26 ;  /* 0x0000001a1a1a722b */ /* 0x000fe2000000001a */
[----:B------:R-:W-:-:S07]  /*1480*/  @!P3 MOV R30, RZ ;  /* 0x000000ff001eb202 */ /* 0x000fce0000000f00 */
[----:B------:R-:W-:Y:S01]  /*1490*/  DFMA R26, R24, R26, R24 ;  /* 0x0000001a181a722b */ /* 0x000fe20000000018 */
[----:B------:R-:W-:Y:S02]  /*14a0*/  SEL R25, R32, 0x63400000, !P2 ;  /* 0x6340000020197807 */ /* 0x000fe40005000000 */
[----:B------:R-:W-:Y:S02]  /*14b0*/  MOV R24, R8 ;  /* 0x0000000800187202 */ /* 0x000fe40000000f00 */
[----:B------:R-:W-:-:S03]  /*14c0*/  LOP3.LUT R25, R25, 0x800fffff, R9, 0xf8, !PT ;  /* 0x800fffff19197812 */ /* 0x000fc600078ef809 */
[----:B------:R-:W-:-:S03]  /*14d0*/  DFMA R28, R26, -R12, 1 ;  /* 0x3ff000001a1c742b */ /* 0x000fc6000000080c */
[----:B------:R-:W-:-:S05]  /*14e0*/  @!P3 DFMA R24, R24, 2, -R30 ;  /* 0x400000001818b82b */ /* 0x000fca000000081e */
[----:B------:R-:W-:-:S08]  /*14f0*/  DFMA R26, R26, R28, R26 ;  /* 0x0000001c1a1a722b */ /* 0x000fd0000000001a */
[----:B------:R-:W-:-:S08]  /*1500*/  DMUL R28, R26, R24 ;  /* 0x000000181a1c7228 */ /* 0x000fd00000000000 */
[----:B------:R-:W-:-:S08]  /*1510*/  DFMA R30, R28, -R12, R24 ;  /* 0x8000000c1c1e722b */ /* 0x000fd00000000018 */
[----:B------:R-:W-:Y:S01]  /*1520*/  DFMA R30, R26, R30, R28 ;  /* 0x0000001e1a1e722b */ /* 0x000fe2000000001c */
[----:B------:R-:W-:Y:S01]  /*1530*/  IMAD.MOV.U32 R29, RZ, RZ, R7 ;  /* 0x000000ffff1d7224 */ /* 0x000fe200078e0007 */
[----:B------:R-:W-:Y:S02]  /*1540*/  @!P3 LOP3.LUT R29, R25, 0x7ff00000, RZ, 0xc0, !PT ;  /* 0x7ff00000191db812 */ /* 0x000fe400078ec0ff */
[----:B------:R-:W-:Y:S02]  /*1550*/  IADD3 R27, PT, PT, R34, -0x1, RZ ;  /* 0xffffffff221b7810 */ /* 0x000fe40007ffe0ff */
[----:B------:R-:W-:-:S04]  /*1560*/  IADD3 R26, PT, PT, R29, -0x1, RZ ;  /* 0xffffffff1d1a7810 */ /* 0x000fc80007ffe0ff */
[----:B------:R-:W-:-:S04]  /*1570*/  ISETP.GT.U32.AND P0, PT, R26, 0x7feffffe, PT ;  /* 0x7feffffe1a00780c */ /* 0x000fc80003f04070 */
[----:B------:R-:W-:-:S13]  /*1580*/  ISETP.GT.U32.OR P0, PT, R27, 0x7feffffe, P0 ;  /* 0x7feffffe1b00780c */ /* 0x000fda0000704470 */
[----:B------:R-:W-:Y:S05]  /*1590*/  @P0 BRA `(.L_x_11) ;  /* 0x00000000006c0947 */ /* 0x000fea0003800000 */
[----:B------:R-:W-:-:S04]  /*15a0*/  LOP3.LUT R26, R11, 0x7ff00000, RZ, 0xc0, !PT ;  /* 0x7ff000000b1a7812 */ /* 0x000fc800078ec0ff */
[CC--:B------:R-:W-:Y:S02]  /*15b0*/  VIADDMNMX R8, R7.reuse, -R26.reuse, 0xb9600000, !PT ;  /* 0xb960000007087446 */ /* 0x0c0fe4000780091a */
[----:B------:R-:W-:Y:S02]  /*15c0*/  ISETP.GE.U32.AND P0, PT, R7, R26, PT ;  /* 0x0000001a0700720c */ /* 0x000fe40003f06070 */
[----:B------:R-:W-:Y:S02]  /*15d0*/  VIMNMX R7, PT, PT, R8, 0x46a00000, PT ;  /* 0x46a0000008077848 */ /* 0x000fe40003fe0100 */
[----:B------:R-:W-:Y:S02]  /*15e0*/  SEL R32, R32, 0x63400000, !P0 ;  /* 0x6340000020207807 */ /* 0x000fe40004000000 */
[----:B------:R-:W-:-:S03]  /*15f0*/  MOV R8, RZ ;  /* 0x000000ff00087202 */ /* 0x000fc60000000f00 */
[----:B------:R-:W-:-:S05]  /*1600*/  IMAD.IADD R7, R7, 0x1, -R32 ;  /* 0x0000000107077824 */ /* 0x000fca00078e0a20 */
[----:B------:R-:W-:-:S06]  /*1610*/  IADD3 R9, PT, PT, R7, 0x7fe00000, RZ ;  /* 0x7fe0000007097810 */ /* 0x000fcc0007ffe0ff */
[----:B------:R-:W-:-:S10]  /*1620*/  DMUL R26, R30, R8 ;  /* 0x000000081e1a7228 */ /* 0x000fd40000000000 */
[----:B------:R-:W-:-:S13]  /*1630*/  FSETP.GTU.AND P0, PT, |R27|, 1.469367938527859385e-39, PT ;  /* 0x001000001b00780b */ /* 0x000fda0003f0c200 */
[----:B------:R-:W-:Y:S05]  /*1640*/  @P0 BRA `(.L_x_12) ;  /* 0x0000000000940947 */ /* 0x000fea0003800000 */
[----:B------:R-:W-:Y:S01]  /*1650*/  DFMA R12, R30, -R12, R24 ;  /* 0x8000000c1e0c722b */ /* 0x000fe20000000018 */
[----:B------:R-:W-:-:S09]  /*1660*/  IMAD.MOV.U32 R10, RZ, RZ, RZ ;  /* 0x000000ffff0a7224 */ /* 0x000fd200078e00ff */
[C---:B------:R-:W-:Y:S02]  /*1670*/  FSETP.NEU.AND P0, PT, R13.reuse, RZ, PT ;  /* 0x000000ff0d00720b */ /* 0x040fe40003f0d000 */
[----:B------:R-:W-:-:S04]  /*1680*/  LOP3.LUT R25, R13, 0x80000000, R11, 0x48, !PT ;  /* 0x800000000d197812 */ /* 0x000fc800078e480b */
[----:B------:R-:W-:-:S07]  /*1690*/  LOP3.LUT R11, R25, R9, RZ, 0xfc, !PT ;  /* 0x00000009190b7212 */ /* 0x000fce00078efcff */
[----:B------:R-:W-:Y:S05]  /*16a0*/  @!P0 BRA `(.L_x_12) ;  /* 0x00000000007c8947 */ /* 0x000fea0003800000 */
[C---:B------:R-:W-:Y:S01]  /*16b0*/  IADD3 R9, PT, PT, -R7.reuse, RZ, RZ ;  /* 0x000000ff07097210 */ /* 0x040fe20007ffe1ff */
[----:B------:R-:W-:Y:S01]  /*16c0*/  DMUL.RP R10, R30, R10 ;  /* 0x0000000a1e0a7228 */ /* 0x000fe20000008000 */
[----:B------:R-:W-:Y:S02]  /*16d0*/  MOV R8, RZ ;  /* 0x000000ff00087202 */ /* 0x000fe40000000f00 */
[----:B------:R-:W-:-:S04]  /*16e0*/  IADD3 R7, PT, PT, -R7, -0x43300000, RZ ;  /* 0xbcd0000007077810 */ /* 0x000fc80007ffe1ff */
[----:B------:R-:W-:-:S03]  /*16f0*/  DFMA R8, R26, -R8, R30 ;  /* 0x800000081a08722b */ /* 0x000fc6000000001e */
[----:B------:R-:W-:-:S07]  /*1700*/  LOP3.LUT R25, R11, R25, RZ, 0x3c, !PT ;  /* 0x000000190b197212 */ /* 0x000fce00078e3cff */
[----:B------:R-:W-:-:S04]  /*1710*/  FSETP.NEU.AND P0, PT, |R9|, R7, PT ;  /* 0x000000070900720b */ /* 0x000fc80003f0d200 */
[----:B------:R-:W-:Y:S02]  /*1720*/  FSEL R26, R10, R26, !P0 ;  /* 0x0000001a0a1a7208 */ /* 0x000fe40004000000 */
[----:B------:R-:W-:Y:S01]  /*1730*/  FSEL R27, R25, R27, !P0 ;  /* 0x0000001b191b7208 */ /* 0x000fe20004000000 */
[----:B------:R-:W-:Y:S06]  /*1740*/  BRA `(.L_x_12) ;  /* 0x0000000000547947 */ /* 0x000fec0003800000 */
.L_x_11:
[----:B------:R-:W-:-:S14]  /*1750*/  DSETP.NAN.AND P0, PT, R8, R8, PT ;  /* 0x000000080800722a */ /* 0x000fdc0003f08000 */
[----:B------:R-:W-:Y:S05]  /*1760*/  @P0 BRA `(.L_x_13) ;  /* 0x0000000000440947 */ /* 0x000fea0003800000 */
[----:B------:R-:W-:-:S14]  /*1770*/  DSETP.NAN.AND P0, PT, R10, R10, PT ;  /* 0x0000000a0a00722a */ /* 0x000fdc0003f08000 */
[----:B------:R-:W-:Y:S05]  /*1780*/  @P0 BRA `(.L_x_14) ;  /* 0x0000000000300947 */ /* 0x000fea0003800000 */
[----:B------:R-:W-:Y:S01]  /*1790*/  ISETP.NE.AND P0, PT, R29, R34, PT ;  /* 0x000000221d00720c */ /* 0x000fe20003f05270 */
[----:B------:R-:W-:Y:S01]  /*17a0*/  IMAD.MOV.U32 R26, RZ, RZ, 0x0 ;  /* 0x00000000ff1a7424 */ /* 0x000fe200078e00ff */
[----:B------:R-:W-:-:S11]  /*17b0*/  MOV R27, 0xfff80000 ;  /* 0xfff80000001b7802 */ /* 0x000fd60000000f00 */
[----:B------:R-:W-:Y:S05]  /*17c0*/  @!P0 BRA `(.L_x_12) ;  /* 0x0000000000348947 */ /* 0x000fea0003800000 */
[----:B------:R-:W-:Y:S02]  /*17d0*/  ISETP.NE.AND P0, PT, R29, 0x7ff00000, PT ;  /* 0x7ff000001d00780c */ /* 0x000fe40003f05270 */
[----:B------:R-:W-:Y:S02]  /*17e0*/  LOP3.LUT R27, R9, 0x80000000, R11, 0x48, !PT ;  /* 0x80000000091b7812 */ /* 0x000fe400078e480b */
[----:B------:R-:W-:-:S13]  /*17f0*/  ISETP.EQ.OR P0, PT, R34, RZ, !P0 ;  /* 0x000000ff2200720c */ /* 0x000fda0004702670 */
[----:B------:R-:W-:Y:S02]  /*1800*/  @P0 LOP3.LUT R7, R27, 0x7ff00000, RZ, 0xfc, !PT ;  /* 0x7ff000001b070812 */ /* 0x000fe400078efcff */
[----:B------:R-:W-:Y:S01]  /*1810*/  @!P0 MOV R26, RZ ;  /* 0x000000ff001a8202 */ /* 0x000fe20000000f00 */
[----:B------:R-:W-:Y:S01]  /*1820*/  @P0 IMAD.MOV.U32 R26, RZ, RZ, RZ ;  /* 0x000000ffff1a0224 */ /* 0x000fe200078e00ff */
[----:B------:R-:W-:Y:S01]  /*1830*/  @P0 MOV R27, R7 ;  /* 0x00000007001b0202 */ /* 0x000fe20000000f00 */
[----:B------:R-:W-:Y:S06]  /*1840*/  BRA `(.L_x_12) ;  /* 0x0000000000147947 */ /* 0x000fec0003800000 */
.L_x_14:
[----:B------:R-:W-:Y:S02]  /*1850*/  LOP3.LUT R27, R11, 0x80000, RZ, 0xfc, !PT ;  /* 0x000800000b1b7812 */ /* 0x000fe400078efcff */
[----:B------:R-:W-:Y:S01]  /*1860*/  MOV R26, R10 ;  /* 0x0000000a001a7202 */ /* 0x000fe20000000f00 */
[----:B------:R-:W-:Y:S06]  /*1870*/  BRA `(.L_x_12) ;  /* 0x0000000000087947 */ /* 0x000fec0003800000 */
.L_x_13:
[----:B------:R-:W-:Y:S01]  /*1880*/  LOP3.LUT R27, R9, 0x80000, RZ, 0xfc, !PT ;  /* 0x00080000091b7812 */ /* 0x000fe200078efcff */
[----:B------:R-:W-:-:S07]  /*1890*/  IMAD.MOV.U32 R26, RZ, RZ, R8 ;  /* 0x000000ffff1a7224 */ /* 0x000fce00078e0008 */
.L_x_12:
[----:B------:R-:W-:Y:S05]  /*18a0*/  BSYNC.RECONVERGENT B2 ;  /* 0x0000000000027941 */ /* 0x000fea0003800200 */
.L_x_10:
[----:B------:R-:W-:Y:S01]  /*18b0*/  HFMA2 R9, -RZ, RZ, 0, 0 ;  /* 0x00000000ff097431 */ /* 0x000fe200000001ff */
[----:B------:R-:W-:-:S04]  /*18c0*/  MOV R8, R0 ;  /* 0x0000000000087202 */ /* 0x000fc80000000f00 */
[----:B------:R-:W-:Y:S05]  /*18d0*/  RET.REL.NODEC R8 `(_Z11filldensityPiiPfS0_S0_iiiiiiiiiS0_iS0_) ;  /* 0xffffffe408c87950 */ /* 0x000fea0003c3ffff */
        .weak           $__internal_1_$__cuda_sm20_sqrt_rn_f32_slowpath
        .type           $__internal_1_$__cuda_sm20_sqrt_rn_f32_slowpath,@function
        .size           $__internal_1_$__cuda_sm20_sqrt_rn_f32_slowpath,(.L_x_18 - $__internal_1_$__cuda_sm20_sqrt_rn_f32_slowpath)
$__internal_1_$__cuda_sm20_sqrt_rn_f32_slowpath:
[----:B------:R-:W-:-:S13]  /*18e0*/  LOP3.LUT P0, RZ, R25, 0x7fffffff, RZ, 0xc0, !PT ;  /* 0x7fffffff19ff7812 */ /* 0x000fda000780c0ff */
[----:B------:R-:W-:Y:S01]  /*18f0*/  @!P0 IMAD.MOV.U32 R6, RZ, RZ, R25 ;  /* 0x000000ffff068224 */ /* 0x000fe200078e0019 */
[----:B------:R-:W-:Y:S06]  /*1900*/  @!P0 BRA `(.L_x_15) ;  /* 0x0000000000448947 */ /* 0x000fec0003800000 */
[----:B------:R-:W-:Y:S02]  /*1910*/  FSETP.GEU.FTZ.AND P0, PT, R25, RZ, PT ;  /* 0x000000ff1900720b */ /* 0x000fe40003f1e000 */
[----:B------:R-:W-:-:S11]  /*1920*/  MOV R0, R25 ;  /* 0x0000001900007202 */ /* 0x000fd60000000f00 */
[----:B------:R-:W-:Y:S01]  /*1930*/  @!P0 MOV R6, 0x7fffffff ;  /* 0x7fffffff00068802 */ /* 0x000fe20000000f00 */
[----:B------:R-:W-:Y:S06]  /*1940*/  @!P0 BRA `(.L_x_15) ;  /* 0x0000000000348947 */ /* 0x000fec0003800000 */
[----:B------:R-:W-:-:S13]  /*1950*/  FSETP.GTU.FTZ.AND P0, PT, |R0|, +INF , PT ;  /* 0x7f8000000000780b */ /* 0x000fda0003f1c200 */
[----:B------:R-:W-:Y:S01]  /*1960*/  @P0 FADD.FTZ R6, R0, 1 ;  /* 0x3f80000000060421 */ /* 0x000fe20000010000 */
[----:B------:R-:W-:Y:S06]  /*1970*/  @P0 BRA `(.L_x_15) ;  /* 0x0000000000280947 */ /* 0x000fec0003800000 */
[----:B------:R-:W-:-:S13]  /*1980*/  FSETP.NEU.FTZ.AND P0, PT, |R0|, +INF , PT ;  /* 0x7f8000000000780b */ /* 0x000fda0003f1d200 */
[----:B------:R-:W-:-:S04]  /*1990*/  @P0 FFMA R8, R0, 1.84467440737095516160e+19, RZ ;  /* 0x5f80000000080823 */ /* 0x000fc800000000ff */
[----:B------:R-:W0:Y:S02]  /*19a0*/  @P0 MUFU.RSQ R9, R8 ;  /* 0x0000000800090308 */ /* 0x000e240000001400 */
[----:B0-----:R-:W-:Y:S01]  /*19b0*/  @P0 FMUL.FTZ R11, R8, R9 ;  /* 0x00000009080b0220 */ /* 0x001fe20000410000 */
[----:B------:R-:W-:-:S03]  /*19c0*/  @P0 FMUL.FTZ R9, R9, 0.5 ;  /* 0x3f00000009090820 */ /* 0x000fc60000410000 */
[----:B------:R-:W-:-:S04]  /*19d0*/  @P0 FADD.FTZ R6, -R11, -RZ ;  /* 0x800000ff0b060221 */ /* 0x000fc80000010100 */
[----:B------:R-:W-:Y:S01]  /*19e0*/  @P0 FFMA R10, R11, R6, R8 ;  /* 0x000000060b0a0223 */ /* 0x000fe20000000008 */
[----:B------:R-:W-:-:S03]  /*19f0*/  @!P0 IMAD.MOV.U32 R6, RZ, RZ, R0 ;  /* 0x000000ffff068224 */ /* 0x000fc600078e0000 */
[----:B------:R-:W-:-:S04]  /*1a00*/  @P0 FFMA R9, R10, R9, R11 ;  /* 0x000000090a090223 */ /* 0x000fc8000000000b */
[----:B------:R-:W-:-:S07]  /*1a10*/  @P0 FMUL.FTZ R6, R9, 2.3283064365386962891e-10 ;  /* 0x2f80000009060820 */ /* 0x000fce0000410000 */
.L_x_15:
[----:B------:R-:W-:Y:S01]  /*1a20*/  HFMA2 R9, -RZ, RZ, 0, 0 ;  /* 0x00000000ff097431 */ /* 0x000fe200000001ff */
[----:B------:R-:W-:-:S04]  /*1a30*/  MOV R8, R12 ;  /* 0x0000000c00087202 */ /* 0x000fc80000000f00 */
[----:B------:R-:W-:Y:S05]  /*1a40*/  RET.REL.NODEC R8 `(_Z11filldensityPiiPfS0_S0_iiiiiiiiiS0_iS0_) ;  /* 0xffffffe4086c7950 */ /* 0x000fea0003c3ffff */
.L_x_16:
[----:B------:R-:W-:-:S00]  /*1a50*/  BRA `(.L_x_16) ;  /* 0xfffffffc00fc7947 */ /* 0x000fc0000383ffff */
[----:B------:R-:W-:-:S00]  /*1a60*/  NOP ;  /* 0x0000000000007918 */ /* 0x000fc00000000000 */
        /* <DEDUP_REMOVED lines=9> */
.L_x_18:


//--------------------- .nv.shared.reserved.0     --------------------------
	.section	.nv.shared.reserved.0,"aw",@nobits
	.weak		__nv_reservedSMEM_offset_0_alias
	.size		__nv_reservedSMEM_offset_0_alias, 0, 64
	.other		__nv_reservedSMEM_offset_0_alias,@"STO_CUDA_RESERVED_SHARED STV_DEFAULT"
__nv_reservedSMEM_offset_0_alias:
	.zero		0
	.zero		64


//--------------------- .nv.constant0._Z11filldensityPiiPfS0_S0_iiiiiiiiiS0_iS0_ --------------------------
	.section	.nv.constant0._Z11filldensityPiiPfS0_S0_iiiiiiiiiS0_iS0_,"a",@progbits
	.sectionflags	@""
	.align	4
.nv.constant0._Z11filldensityPiiPfS0_S0_iiiiiiiiiS0_iS0_:
	.zero		1000


//--------------------- SYMBOLS --------------------------

	.type		.nv.reservedSmem.offset0,@object
	.size		.nv.reservedSmem.offset0,0x4
